// auto-generated by cutlass_sweep.sparse_gemm — config: {"arch": "sm_100", "cluster_m": 1, "cluster_n": 2, "dtype": "int8", "tile_k": 128, "tile_m": 128, "tile_n": 64}
#include "cutlass/cutlass.h"
#include "cutlass/gemm/collective/collective_builder.hpp"
#include "cutlass/gemm/device/gemm_universal_adapter.h"
#include "cutlass/gemm/kernel/gemm_universal.hpp"
#include "cutlass/epilogue/collective/collective_builder.hpp"

using Elem = int8_t;
using Acc  = int32_t;
using TileShape    = cute::Shape<cute::_128, cute::_64, cute::_128>;
using ClusterShape = cute::Shape<cute::_1, cute::_2, cute::_1>;

using CollectiveEpilogue = typename cutlass::epilogue::collective::CollectiveBuilder<
    cutlass::arch::Sm100, cutlass::arch::OpClassSparseTensorOp,
    TileShape, ClusterShape,
    cutlass::epilogue::collective::EpilogueTileAuto,
    Acc, Acc,
    Acc, cutlass::layout::ColumnMajor, 128 / cutlass::sizeof_bits<Acc>::value,
    Acc, cutlass::layout::ColumnMajor, 128 / cutlass::sizeof_bits<Acc>::value,
    cutlass::epilogue::TmaWarpSpecialized1Sm
  >::CollectiveOp;

using CollectiveMainloop = typename cutlass::gemm::collective::CollectiveBuilder<
    cutlass::arch::Sm100, cutlass::arch::OpClassSparseTensorOp,
    Elem, cutlass::layout::RowMajor, 2 * 128 / cutlass::sizeof_bits<Elem>::value,
    Elem, cutlass::layout::ColumnMajor, 128 / cutlass::sizeof_bits<Elem>::value,
    Acc,
    TileShape, ClusterShape,
    cutlass::gemm::collective::StageCountAutoCarveoutEpi<CollectiveEpilogue>,
    cutlass::gemm::KernelSparseTmaWarpSpecialized1SmSm100
  >::CollectiveOp;

using GemmKernel = cutlass::gemm::kernel::GemmUniversal<
    cute::Shape<int,int,int,int>,
    CollectiveMainloop,
    CollectiveEpilogue
>;
using Gemm = cutlass::gemm::device::GemmUniversalAdapter<GemmKernel>;

auto* _anchor = &cutlass::device_kernel<GemmKernel>;


// ===== COMPILED SASS (sm_100a) =====

	.target	sm_100a

	.elftype	@"ET_EXEC"


//--------------------- .note.nv.tkinfo           --------------------------
	.section	.note.nv.tkinfo,"",@"SHT_NOTE"
	.sectionflags	@"SHF_NOTE_NV_TKINFO"
	.tkinfo
        /*0018*/ 	.word	0x00000002
        /*0030*/ 	.string	""
        /*0030*/ 	.string	"ptxas"
        /*0030*/ 	.string	"Cuda compilation tools, release 13.0, V13.0.88"
        /*0030*/ 	.string	"Build cuda_13.0.r13.0/compiler.36424714_0"
        /*0030*/ 	.string	"-arch sm_100a -m 64 "



//--------------------- .note.nv.cuinfo           --------------------------
	.section	.note.nv.cuinfo,"",@"SHT_NOTE"
	.sectionflags	@"SHF_NOTE_NV_CUINFO"
        /*0018*/ 	.short	0x0002
        /*001a*/ 	.short	0x0064
        /*001c*/ 	.short	0x0082
	.zero		2


//--------------------- .nv.info                  --------------------------
	.section	.nv.info,"",@"SHT_CUDA_INFO"
	.align	4


	//----- nvinfo : EIATTR_REGCOUNT
	.align		4
        /*0000*/ 	.byte	0x04, 0x2f
        /*0002*/ 	.short	(.L_19 - .L_18)
	.align		4
.L_18:
        /*0004*/ 	.word	index@(_ZN7cutlass13device_kernelINS_4gemm6kernel13GemmUniversalIN4cute5tupleIJiiiiEEENS1_10collective13CollectiveMmaINS1_41MainloopSm100TmaUmmaWarpSpecializedSparseILi10ELi2ELi2ENS5_IJNS4_1CILi1EEENSA_ILi2EEESB_EEEEENS5_IJNSA_ILi128EEENSA_ILi64EEESF_EEEaNS5_IJNS4_6LayoutINS5_IJiNS5_IJSC_iEEEiEEENS5_IJlNS5_IJSB_SC_EEElEEEEENSI_INS5_IJNS5_IJSF_iEEESO_iEEENS5_IJNS5_IJSF_NSA_ILi16384EEEEEENS5_IJSB_lEEElEEEEEEEEaNS5_IJlSB_lEEENS4_8TiledMMAINS4_8MMA_AtomIJNS4_22SM100_MMA_S8_SS_SPARSEIaaiLi128ELi64ELNS4_4UMMA5MajorE0ELS11_0ELNS10_8SaturateE0EEEEEENSI_INS5_IJSB_SB_SB_EEENS5_IJNSA_ILi0EEES16_S16_EEEEENS5_IJNS4_10UnderscoreES19_S19_EEEEENS4_23SM90_TMA_LOAD_MULTICASTENS4_14ComposedLayoutINS4_7SwizzleILi2ELi4ELi3EEENS4_25smem_sparse_ptr_flag_bitsILi2ELi8EEENSI_INS5_IJNS5_IJSB_NSA_ILi8EEEEEENS5_IJSC_SG_EEEEEENS5_IJNS5_IJS16_SF_EEESL_EEEEEEEvNS4_8identityENS4_13SM90_TMA_LOADENS1D_INS1E_ILi3ELi4ELi3EEENS4_18smem_ptr_flag_bitsILi8EEENSI_INS5_IJS1I_SF_EEENS5_IJSF_SB_EEEEEEEvS1Q_EENS_8epilogue10collective18CollectiveEpilogueINS20_23Sm100TmaWarpSpecializedILi4ELi2ELi16ELb1ELb0EEEJSH_NS5_IJNSI_ISF_SB_EENSI_INSA_ILi16EEESB_EEEEEiNS5_IJSB_llEEEiS29_NS20_6fusion15FusionCallbacksIS24_NS2A_17LinearCombinationIiiiiLNS_15FloatRoundStyleE2EEESH_S28_JEEENS4_5SM1004TMEM4LOAD26SM100_TMEM_LOAD_32dp32b16xES1R_NS1D_INS1E_ILi2ELi5ELi2EEENS1T_ILi32EEENSI_INS5_IJNSA_ILi32EEENSA_ILi4EEEEEENS5_IJSB_S2M_EEEEEEENS4_39AutoVectorizingCopyWithAssumedAlignmentILi128EEENS4_14SM90_TMA_STOREES2R_S2T_S2T_EEEvvEEEEvNT_6ParamsE)
        /*0008*/ 	.word	0x00000059


	//----- nvinfo : EIATTR_FRAME_SIZE
	.align		4
.L_19:
        /*000c*/ 	.byte	0x04, 0x11
        /*000e*/ 	.short	(.L_21 - .L_20)
	.align		4
.L_20:
        /*0010*/ 	.word	index@($__internal_2_$__cuda_sm10x_tcgen05_guardrail_trap_unallocated_columns_being_dealloced)
        /*0014*/ 	.word	0x00000000


	//----- nvinfo : EIATTR_FRAME_SIZE
	.align		4
.L_21:
        /*0018*/ 	.byte	0x04, 0x11
        /*001a*/ 	.short	(.L_23 - .L_22)
	.align		4
.L_22:
        /*001c*/ 	.word	index@($__internal_1_$__cuda_sm10x_tcgen05_guardrail_trap_phase_invalid_during_alloc)
        /*0020*/ 	.word	0x00000000


	//----- nvinfo : EIATTR_FRAME_SIZE
	.align		4
.L_23:
        /*0024*/ 	.byte	0x04, 0x11
        /*0026*/ 	.short	(.L_25 - .L_24)
	.align		4
.L_24:
        /*0028*/ 	.word	index@($__internal_0_$__cuda_sm10x_tcgen05_guardrail_trap_col_being_dealloced_not_returned_by_alloc)
        /*002c*/ 	.word	0x00000000


	//----- nvinfo : EIATTR_FRAME_SIZE
	.align		4
.L_25:
        /*0030*/ 	.byte	0x04, 0x11
        /*0032*/ 	.short	(.L_27 - .L_26)
	.align		4
.L_26:
        /*0034*/ 	.word	index@(_ZN7cutlass13device_kernelINS_4gemm6kernel13GemmUniversalIN4cute5tupleIJiiiiEEENS1_10collective13CollectiveMmaINS1_41MainloopSm100TmaUmmaWarpSpecializedSparseILi10ELi2ELi2ENS5_IJNS4_1CILi1EEENSA_ILi2EEESB_EEEEENS5_IJNSA_ILi128EEENSA_ILi64EEESF_EEEaNS5_IJNS4_6LayoutINS5_IJiNS5_IJSC_iEEEiEEENS5_IJlNS5_IJSB_SC_EEElEEEEENSI_INS5_IJNS5_IJSF_iEEESO_iEEENS5_IJNS5_IJSF_NSA_ILi16384EEEEEENS5_IJSB_lEEElEEEEEEEEaNS5_IJlSB_lEEENS4_8TiledMMAINS4_8MMA_AtomIJNS4_22SM100_MMA_S8_SS_SPARSEIaaiLi128ELi64ELNS4_4UMMA5MajorE0ELS11_0ELNS10_8SaturateE0EEEEEENSI_INS5_IJSB_SB_SB_EEENS5_IJNSA_ILi0EEES16_S16_EEEEENS5_IJNS4_10UnderscoreES19_S19_EEEEENS4_23SM90_TMA_LOAD_MULTICASTENS4_14ComposedLayoutINS4_7SwizzleILi2ELi4ELi3EEENS4_25smem_sparse_ptr_flag_bitsILi2ELi8EEENSI_INS5_IJNS5_IJSB_NSA_ILi8EEEEEENS5_IJSC_SG_EEEEEENS5_IJNS5_IJS16_SF_EEESL_EEEEEEEvNS4_8identityENS4_13SM90_TMA_LOADENS1D_INS1E_ILi3ELi4ELi3EEENS4_18smem_ptr_flag_bitsILi8EEENSI_INS5_IJS1I_SF_EEENS5_IJSF_SB_EEEEEEEvS1Q_EENS_8epilogue10collective18CollectiveEpilogueINS20_23Sm100TmaWarpSpecializedILi4ELi2ELi16ELb1ELb0EEEJSH_NS5_IJNSI_ISF_SB_EENSI_INSA_ILi16EEESB_EEEEEiNS5_IJSB_llEEEiS29_NS20_6fusion15FusionCallbacksIS24_NS2A_17LinearCombinationIiiiiLNS_15FloatRoundStyleE2EEESH_S28_JEEENS4_5SM1004TMEM4LOAD26SM100_TMEM_LOAD_32dp32b16xES1R_NS1D_INS1E_ILi2ELi5ELi2EEENS1T_ILi32EEENSI_INS5_IJNSA_ILi32EEENSA_ILi4EEEEEENS5_IJSB_S2M_EEEEEEENS4_39AutoVectorizingCopyWithAssumedAlignmentILi128EEENS4_14SM90_TMA_STOREES2R_S2T_S2T_EEEvvEEEEvNT_6ParamsE)
        /*0038*/ 	.word	0x00000000


	//----- nvinfo : EIATTR_MIN_STACK_SIZE
	.align		4
.L_27:
        /*003c*/ 	.byte	0x04, 0x12
        /*003e*/ 	.short	(.L_29 - .L_28)
	.align		4
.L_28:
        /*0040*/ 	.word	index@(_ZN7cutlass13device_kernelINS_4gemm6kernel13GemmUniversalIN4cute5tupleIJiiiiEEENS1_10collective13CollectiveMmaINS1_41MainloopSm100TmaUmmaWarpSpecializedSparseILi10ELi2ELi2ENS5_IJNS4_1CILi1EEENSA_ILi2EEESB_EEEEENS5_IJNSA_ILi128EEENSA_ILi64EEESF_EEEaNS5_IJNS4_6LayoutINS5_IJiNS5_IJSC_iEEEiEEENS5_IJlNS5_IJSB_SC_EEElEEEEENSI_INS5_IJNS5_IJSF_iEEESO_iEEENS5_IJNS5_IJSF_NSA_ILi16384EEEEEENS5_IJSB_lEEElEEEEEEEEaNS5_IJlSB_lEEENS4_8TiledMMAINS4_8MMA_AtomIJNS4_22SM100_MMA_S8_SS_SPARSEIaaiLi128ELi64ELNS4_4UMMA5MajorE0ELS11_0ELNS10_8SaturateE0EEEEEENSI_INS5_IJSB_SB_SB_EEENS5_IJNSA_ILi0EEES16_S16_EEEEENS5_IJNS4_10UnderscoreES19_S19_EEEEENS4_23SM90_TMA_LOAD_MULTICASTENS4_14ComposedLayoutINS4_7SwizzleILi2ELi4ELi3EEENS4_25smem_sparse_ptr_flag_bitsILi2ELi8EEENSI_INS5_IJNS5_IJSB_NSA_ILi8EEEEEENS5_IJSC_SG_EEEEEENS5_IJNS5_IJS16_SF_EEESL_EEEEEEEvNS4_8identityENS4_13SM90_TMA_LOADENS1D_INS1E_ILi3ELi4ELi3EEENS4_18smem_ptr_flag_bitsILi8EEENSI_INS5_IJS1I_SF_EEENS5_IJSF_SB_EEEEEEEvS1Q_EENS_8epilogue10collective18CollectiveEpilogueINS20_23Sm100TmaWarpSpecializedILi4ELi2ELi16ELb1ELb0EEEJSH_NS5_IJNSI_ISF_SB_EENSI_INSA_ILi16EEESB_EEEEEiNS5_IJSB_llEEEiS29_NS20_6fusion15FusionCallbacksIS24_NS2A_17LinearCombinationIiiiiLNS_15FloatRoundStyleE2EEESH_S28_JEEENS4_5SM1004TMEM4LOAD26SM100_TMEM_LOAD_32dp32b16xES1R_NS1D_INS1E_ILi2ELi5ELi2EEENS1T_ILi32EEENSI_INS5_IJNSA_ILi32EEENSA_ILi4EEEEEENS5_IJSB_S2M_EEEEEEENS4_39AutoVectorizingCopyWithAssumedAlignmentILi128EEENS4_14SM90_TMA_STOREES2R_S2T_S2T_EEEvvEEEEvNT_6ParamsE)
        /*0044*/ 	.word	0x00000000
.L_29:


//--------------------- .nv.compat                --------------------------
	.section	.nv.compat,"",@"SHT_CUDA_COMPAT_INFO"
	.align	4
        /*0000*/ 	.byte	0x02, 0x09, 0x01, 0x00, 0x02, 0x02, 0x03, 0x00, 0x02, 0x05, 0x06, 0x00, 0x03, 0x07, 0x01, 0x01
        /*0010*/ 	.byte	0x02, 0x03, 0x01, 0x00, 0x02, 0x06, 0x01, 0x00, 0x04, 0x0b, 0x08, 0x00, 0x01, 0x00, 0x00, 0x00
        /*0020*/ 	.byte	0x00, 0x00, 0x00, 0x00


//--------------------- .nv.info._ZN7cutlass13device_kernelINS_4gemm6kernel13GemmUniversalIN4cute5tupleIJiiiiEEENS1_10collective13CollectiveMmaINS1_41MainloopSm100TmaUmmaWarpSpecializedSparseILi10ELi2ELi2ENS5_IJNS4_1CILi1EEENSA_ILi2EEESB_EEEEENS5_IJNSA_ILi128EEENSA_ILi64EEESF_EEEaNS5_IJNS4_6LayoutINS5_IJiNS5_IJSC_iEEEiEEENS5_IJlNS5_IJSB_SC_EEElEEEEENSI_INS5_IJNS5_IJSF_iEEESO_iEEENS5_IJNS5_IJSF_NSA_ILi16384EEEEEENS5_IJSB_lEEElEEEEEEEEaNS5_IJlSB_lEEENS4_8TiledMMAINS4_8MMA_AtomIJNS4_22SM100_MMA_S8_SS_SPARSEIaaiLi128ELi64ELNS4_4UMMA5MajorE0ELS11_0ELNS10_8SaturateE0EEEEEENSI_INS5_IJSB_SB_SB_EEENS5_IJNSA_ILi0EEES16_S16_EEEEENS5_IJNS4_10UnderscoreES19_S19_EEEEENS4_23SM90_TMA_LOAD_MULTICASTENS4_14ComposedLayoutINS4_7SwizzleILi2ELi4ELi3EEENS4_25smem_sparse_ptr_flag_bitsILi2ELi8EEENSI_INS5_IJNS5_IJSB_NSA_ILi8EEEEEENS5_IJSC_SG_EEEEEENS5_IJNS5_IJS16_SF_EEESL_EEEEEEEvNS4_8identityENS4_13SM90_TMA_LOADENS1D_INS1E_ILi3ELi4ELi3EEENS4_18smem_ptr_flag_bitsILi8EEENSI_INS5_IJS1I_SF_EEENS5_IJSF_SB_EEEEEEEvS1Q_EENS_8epilogue10collective18CollectiveEpilogueINS20_23Sm100TmaWarpSpecializedILi4ELi2ELi16ELb1ELb0EEEJSH_NS5_IJNSI_ISF_SB_EENSI_INSA_ILi16EEESB_EEEEEiNS5_IJSB_llEEEiS29_NS20_6fusion15FusionCallbacksIS24_NS2A_17LinearCombinationIiiiiLNS_15FloatRoundStyleE2EEESH_S28_JEEENS4_5SM1004TMEM4LOAD26SM100_TMEM_LOAD_32dp32b16xES1R_NS1D_INS1E_ILi2ELi5ELi2EEENS1T_ILi32EEENSI_INS5_IJNSA_ILi32EEENSA_ILi4EEEEEENS5_IJSB_S2M_EEEEEEENS4_39AutoVectorizingCopyWithAssumedAlignmentILi128EEENS4_14SM90_TMA_STOREES2R_S2T_S2T_EEEvvEEEEvNT_6ParamsE --------------------------
	.section	.nv.info._ZN7cutlass13device_kernelINS_4gemm6kernel13GemmUniversalIN4cute5tupleIJiiiiEEENS1_10collective13CollectiveMmaINS1_41MainloopSm100TmaUmmaWarpSpecializedSparseILi10ELi2ELi2ENS5_IJNS4_1CILi1EEENSA_ILi2EEESB_EEEEENS5_IJNSA_ILi128EEENSA_ILi64EEESF_EEEaNS5_IJNS4_6LayoutINS5_IJiNS5_IJSC_iEEEiEEENS5_IJlNS5_IJSB_SC_EEElEEEEENSI_INS5_IJNS5_IJSF_iEEESO_iEEENS5_IJNS5_IJSF_NSA_ILi16384EEEEEENS5_IJSB_lEEElEEEEEEEEaNS5_IJlSB_lEEENS4_8TiledMMAINS4_8MMA_AtomIJNS4_22SM100_MMA_S8_SS_SPARSEIaaiLi128ELi64ELNS4_4UMMA5MajorE0ELS11_0ELNS10_8SaturateE0EEEEEENSI_INS5_IJSB_SB_SB_EEENS5_IJNSA_ILi0EEES16_S16_EEEEENS5_IJNS4_10UnderscoreES19_S19_EEEEENS4_23SM90_TMA_LOAD_MULTICASTENS4_14ComposedLayoutINS4_7SwizzleILi2ELi4ELi3EEENS4_25smem_sparse_ptr_flag_bitsILi2ELi8EEENSI_INS5_IJNS5_IJSB_NSA_ILi8EEEEEENS5_IJSC_SG_EEEEEENS5_IJNS5_IJS16_SF_EEESL_EEEEEEEvNS4_8identityENS4_13SM90_TMA_LOADENS1D_INS1E_ILi3ELi4ELi3EEENS4_18smem_ptr_flag_bitsILi8EEENSI_INS5_IJS1I_SF_EEENS5_IJSF_SB_EEEEEEEvS1Q_EENS_8epilogue10collective18CollectiveEpilogueINS20_23Sm100TmaWarpSpecializedILi4ELi2ELi16ELb1ELb0EEEJSH_NS5_IJNSI_ISF_SB_EENSI_INSA_ILi16EEESB_EEEEEiNS5_IJSB_llEEEiS29_NS20_6fusion15FusionCallbacksIS24_NS2A_17LinearCombinationIiiiiLNS_15FloatRoundStyleE2EEESH_S28_JEEENS4_5SM1004TMEM4LOAD26SM100_TMEM_LOAD_32dp32b16xES1R_NS1D_INS1E_ILi2ELi5ELi2EEENS1T_ILi32EEENSI_INS5_IJNSA_ILi32EEENSA_ILi4EEEEEENS5_IJSB_S2M_EEEEEEENS4_39AutoVectorizingCopyWithAssumedAlignmentILi128EEENS4_14SM90_TMA_STOREES2R_S2T_S2T_EEEvvEEEEvNT_6ParamsE,"",@"SHT_CUDA_INFO"
	.sectionflags	@""
	.align	4


	//----- nvinfo : EIATTR_CUDA_API_VERSION
	.align		4
        /*0000*/ 	.byte	0x04, 0x37
        /*0002*/ 	.short	(.L_31 - .L_30)
.L_30:
        /*0004*/ 	.word	0x00000082


	//----- nvinfo : EIATTR_KPARAM_INFO
	.align		4
.L_31:
        /*0008*/ 	.byte	0x04, 0x17
        /*000a*/ 	.short	(.L_33 - .L_32)
.L_32:
        /*000c*/ 	.word	0x00000000
        /*0010*/ 	.short	0x0000
        /*0012*/ 	.short	0x0000
        /*0014*/ 	.byte	0x00, 0xf0, 0x01, 0x28


	//----- nvinfo : EIATTR_AT_ENTRY_FRAGMENTS
	.align		4
.L_33:
        /*0018*/ 	.byte	0x04, 0x4f
        /*001a*/ 	.short	(.L_35 - .L_34)


	//   ....[0]....
.L_34:
        /*001c*/ 	.word	0x00000006


	//----- nvinfo : EIATTR_RESERVED_SMEM_USED
	.align		4
.L_35:
        /*0020*/ 	.byte	0x01, 0x41
	.zero		2


	//----- nvinfo : EIATTR_SPARSE_MMA_MASK
	.align		4
        /*0024*/ 	.byte	0x03, 0x50
        /*0026*/ 	.short	0x0040


	//----- nvinfo : EIATTR_TCGEN05_1CTA_USED
	.align		4
        /*0028*/ 	.byte	0x01, 0x51
	.zero		2


	//----- nvinfo : EIATTR_MAXREG_COUNT
	.align		4
        /*002c*/ 	.byte	0x03, 0x1b
        /*002e*/ 	.short	0x00ff


	//----- nvinfo : EIATTR_NUM_BARRIERS
	.align		4
        /*0030*/ 	.byte	0x02, 0x4c
        /*0032*/ 	.byte	0x07
	.zero		1


	//----- nvinfo : EIATTR_EXTERNS
	.align		4
        /*0034*/ 	.byte	0x04, 0x0f
        /*0036*/ 	.short	(.L_37 - .L_36)


	//   ....[0]....
	.align		4
.L_36:
        /*0038*/ 	.word	index@(__assertfail)


	//----- nvinfo : EIATTR_MERCURY_ISA_VERSION
	.align		4
.L_37:
        /*003c*/ 	.byte	0x03, 0x5f
        /*003e*/ 	.short	0x0101


	//----- nvinfo : EIATTR_INT_WARP_WIDE_INSTR_OFFSETS
	.align		4
        /*0040*/ 	.byte	0x04, 0x31
        /*0042*/ 	.short	(.L_39 - .L_38)


	//   ....[0]....
.L_38:
        /*0044*/ 	.word	0x00001d80


	//   ....[1]....
        /*0048*/ 	.word	0x00003980


	//   ....[2]....
        /*004c*/ 	.word	0x000039a0


	//   ....[3]....
        /*0050*/ 	.word	0x000039d0


	//   ....[4]....
        /*0054*/ 	.word	0x000042e0


	//   ....[5]....
        /*0058*/ 	.word	0x00004300


	//   ....[6]....
        /*005c*/ 	.word	0x000043a0


	//   ....[7]....
        /*0060*/ 	.word	0x00004440


	//   ....[8]....
        /*0064*/ 	.word	0x00004500


	//   ....[9]....
        /*0068*/ 	.word	0x00004580


	//   ....[10]....
        /*006c*/ 	.word	0x000045a0


	//   ....[11]....
        /*0070*/ 	.word	0x00004670


	//   ....[12]....
        /*0074*/ 	.word	0x00004700


	//   ....[13]....
        /*0078*/ 	.word	0x000047c0


	//   ....[14]....
        /*007c*/ 	.word	0x00004850


	//   ....[15]....
        /*0080*/ 	.word	0x00004870


	//   ....[16]....
        /*0084*/ 	.word	0x000049a0


	//   ....[17]....
        /*0088*/ 	.word	0x00004a00


	//   ....[18]....
        /*008c*/ 	.word	0x00004ab0


	//   ....[19]....
        /*0090*/ 	.word	0x00004c00


	//   ....[20]....
        /*0094*/ 	.word	0x00004c60


	//   ....[21]....
        /*0098*/ 	.word	0x00004c80


	//   ....[22]....
        /*009c*/ 	.word	0x00004ca0


	//   ....[23]....
        /*00a0*/ 	.word	0x00004e70


	//----- nvinfo : EIATTR_COOP_GROUP_MASK_REGIDS
	.align		4
.L_39:
        /*00a4*/ 	.byte	0x04, 0x29
        /*00a6*/ 	.short	(.L_41 - .L_40)


	//   ....[0]....
.L_40:
        /*00a8*/ 	.word	0xffffffff


	//   ....[1]....
        /*00ac*/ 	.word	0xffffffff


	//   ....[2]....
        /*00b0*/ 	.word	0xffffffff


	//   ....[3]....
        /*00b4*/ 	.word	0xffffffff


	//   ....[4]....
        /*00b8*/ 	.word	0xffffffff


	//   ....[5]....
        /*00bc*/ 	.word	0xffffffff


	//   ....[6]....
        /*00c0*/ 	.word	0xffffffff


	//   ....[7]....
        /*00c4*/ 	.word	0xffffffff


	//   ....[8]....
        /*00c8*/ 	.word	0xffffffff


	//   ....[9]....
        /*00cc*/ 	.word	0xffffffff


	//   ....[10]....
        /*00d0*/ 	.word	0xffffffff


	//   ....[11]....
        /*00d4*/ 	.word	0xffffffff


	//   ....[12]....
        /*00d8*/ 	.word	0xffffffff


	//   ....[13]....
        /*00dc*/ 	.word	0xffffffff


	//----- nvinfo : EIATTR_COOP_GROUP_INSTR_OFFSETS
	.align		4
.L_41:
        /*00e0*/ 	.byte	0x04, 0x28
        /*00e2*/ 	.short	(.L_43 - .L_42)


	//   ....[0]....
.L_42:
        /*00e4*/ 	.word	0x00000090


	//   ....[1]....
        /*00e8*/ 	.word	0x00000500


	//   ....[2]....
        /*00ec*/ 	.word	0x00000780


	//   ....[3]....
        /*00f0*/ 	.word	0x00000920


	//   ....[4]....
        /*00f4*/ 	.word	0x00000a20


	//   ....[5]....
        /*00f8*/ 	.word	0x00000b90


	//   ....[6]....
        /*00fc*/ 	.word	0x00000cf0


	//   ....[7]....
        /*0100*/ 	.word	0x00000eb0


	//   ....[8]....
        /*0104*/ 	.word	0x00001c70


	//   ....[9]....
        /*0108*/ 	.word	0x00002da0


	//   ....[10]....
        /*010c*/ 	.word	0x00002fb0


	//   ....[11]....
        /*0110*/ 	.word	0x00002fe0


	//   ....[12]....
        /*0114*/ 	.word	0x00003860


	//   ....[13]....
        /*0118*/ 	.word	0x00003a90


	//----- nvinfo : EIATTR_VRC_CTA_INIT_COUNT
	.align		4
.L_43:
        /*011c*/ 	.byte	0x02, 0x4a
        /*011e*/ 	.byte	0x80
	.zero		1


	//----- nvinfo : EIATTR_SYSCALL_OFFSETS
	.align		4
        /*0120*/ 	.byte	0x04, 0x46
        /*0122*/ 	.short	(.L_45 - .L_44)


	//   ....[0]....
.L_44:
        /*0124*/ 	.word	0x000058f0


	//   ....[1]....
        /*0128*/ 	.word	0x000059e0


	//   ....[2]....
        /*012c*/ 	.word	0x00006200


	//   ....[3]....
        /*0130*/ 	.word	0x00006bf0


	//   ....[4]....
        /*0134*/ 	.word	0x000075c0


	//   ....[5]....
        /*0138*/ 	.word	0x00007f80


	//----- nvinfo : EIATTR_MBARRIER_INSTR_OFFSETS
	.align		4
.L_45:
        /*013c*/ 	.byte	0x04, 0x39
        /*013e*/ 	.short	(.L_47 - .L_46)


	//   ....[0]....
.L_46:
        /*0140*/ 	.word	0x00000620
        /*0144*/ 	.word	0x000000ff
        /*0148*/ 	.word	0x00000000
        /*014c*/ 	.short	0x0100
        /*014e*/ 	.byte	0x06
	.zero		1


	//   ....[1]....
        /*0150*/ 	.word	0x00000630
        /*0154*/ 	.word	0x000000ff
        /*0158*/ 	.word	0x00000050
        /*015c*/ 	.short	0x0100
        /*015e*/ 	.byte	0x06
	.zero		1


	//   ....[2]....
        /*0160*/ 	.word	0x00000640
        /*0164*/ 	.word	0x000000ff
        /*0168*/ 	.word	0x00000008
        /*016c*/ 	.short	0x0100
        /*016e*/ 	.byte	0x06
	.zero		1


	//   ....[3]....
        /*0170*/ 	.word	0x00000650
        /*0174*/ 	.word	0x000000ff
        /*0178*/ 	.word	0x00000058
        /*017c*/ 	.short	0x0100
        /*017e*/ 	.byte	0x06
	.zero		1


	//   ....[4]....
        /*0180*/ 	.word	0x00000660
        /*0184*/ 	.word	0x000000ff
        /*0188*/ 	.word	0x00000010
        /*018c*/ 	.short	0x0100
        /*018e*/ 	.byte	0x06
	.zero		1


	//   ....[5]....
        /*0190*/ 	.word	0x00000670
        /*0194*/ 	.word	0x000000ff
        /*0198*/ 	.word	0x00000060
        /*019c*/ 	.short	0x0100
        /*019e*/ 	.byte	0x06
	.zero		1


	//   ....[6]....
        /*01a0*/ 	.word	0x00000680
        /*01a4*/ 	.word	0x000000ff
        /*01a8*/ 	.word	0x00000018
        /*01ac*/ 	.short	0x0100
        /*01ae*/ 	.byte	0x06
	.zero		1


	//   ....[7]....
        /*01b0*/ 	.word	0x00000690
        /*01b4*/ 	.word	0x000000ff
        /*01b8*/ 	.word	0x00000068
        /*01bc*/ 	.short	0x0100
        /*01be*/ 	.byte	0x06
	.zero		1


	//   ....[8]....
        /*01c0*/ 	.word	0x000006a0
        /*01c4*/ 	.word	0x000000ff
        /*01c8*/ 	.word	0x00000020
        /*01cc*/ 	.short	0x0100
        /*01ce*/ 	.byte	0x06
	.zero		1


	//   ....[9]....
        /*01d0*/ 	.word	0x000006b0
        /*01d4*/ 	.word	0x000000ff
        /*01d8*/ 	.word	0x00000070
        /*01dc*/ 	.short	0x0100
        /*01de*/ 	.byte	0x06
	.zero		1


	//   ....[10]....
        /*01e0*/ 	.word	0x000006c0
        /*01e4*/ 	.word	0x000000ff
        /*01e8*/ 	.word	0x00000028
        /*01ec*/ 	.short	0x0100
        /*01ee*/ 	.byte	0x06
	.zero		1


	//   ....[11]....
        /*01f0*/ 	.word	0x000006d0
        /*01f4*/ 	.word	0x000000ff
        /*01f8*/ 	.word	0x00000078
        /*01fc*/ 	.short	0x0100
        /*01fe*/ 	.byte	0x06
	.zero		1


	//   ....[12]....
        /*0200*/ 	.word	0x000006e0
        /*0204*/ 	.word	0x000000ff
        /*0208*/ 	.word	0x00000030
        /*020c*/ 	.short	0x0100
        /*020e*/ 	.byte	0x06
	.zero		1


	//   ....[13]....
        /*0210*/ 	.word	0x000006f0
        /*0214*/ 	.word	0x000000ff
        /*0218*/ 	.word	0x00000080
        /*021c*/ 	.short	0x0100
        /*021e*/ 	.byte	0x06
	.zero		1


	//   ....[14]....
        /*0220*/ 	.word	0x00000700
        /*0224*/ 	.word	0x000000ff
        /*0228*/ 	.word	0x00000038
        /*022c*/ 	.short	0x0100
        /*022e*/ 	.byte	0x06
	.zero		1


	//   ....[15]....
        /*0230*/ 	.word	0x00000710
        /*0234*/ 	.word	0x000000ff
        /*0238*/ 	.word	0x00000088
        /*023c*/ 	.short	0x0100
        /*023e*/ 	.byte	0x06
	.zero		1


	//   ....[16]....
        /*0240*/ 	.word	0x00000720
        /*0244*/ 	.word	0x000000ff
        /*0248*/ 	.word	0x00000040
        /*024c*/ 	.short	0x0100
        /*024e*/ 	.byte	0x06
	.zero		1


	//   ....[17]....
        /*0250*/ 	.word	0x00000730
        /*0254*/ 	.word	0x000000ff
        /*0258*/ 	.word	0x00000090
        /*025c*/ 	.short	0x0100
        /*025e*/ 	.byte	0x06
	.zero		1


	//   ....[18]....
        /*0260*/ 	.word	0x00000740
        /*0264*/ 	.word	0x000000ff
        /*0268*/ 	.word	0x00000048
        /*026c*/ 	.short	0x0100
        /*026e*/ 	.byte	0x06
	.zero		1


	//   ....[19]....
        /*0270*/ 	.word	0x00000750
        /*0274*/ 	.word	0x000000ff
        /*0278*/ 	.word	0x00000098
        /*027c*/ 	.short	0x0100
        /*027e*/ 	.byte	0x06
	.zero		1


	//   ....[20]....
        /*0280*/ 	.word	0x00000890
        /*0284*/ 	.word	0x000000ff
        /*0288*/ 	.word	0x000000a0
        /*028c*/ 	.short	0x0100
        /*028e*/ 	.byte	0x06
	.zero		1


	//   ....[21]....
        /*0290*/ 	.word	0x000008a0
        /*0294*/ 	.word	0x000000ff
        /*0298*/ 	.word	0x000000c0
        /*029c*/ 	.short	0x0100
        /*029e*/ 	.byte	0x06
	.zero		1


	//   ....[22]....
        /*02a0*/ 	.word	0x000008b0
        /*02a4*/ 	.word	0x000000ff
        /*02a8*/ 	.word	0x000000a8
        /*02ac*/ 	.short	0x0100
        /*02ae*/ 	.byte	0x06
	.zero		1


	//   ....[23]....
        /*02b0*/ 	.word	0x000008c0
        /*02b4*/ 	.word	0x000000ff
        /*02b8*/ 	.word	0x000000c8
        /*02bc*/ 	.short	0x0100
        /*02be*/ 	.byte	0x06
	.zero		1


	//   ....[24]....
        /*02c0*/ 	.word	0x000008d0
        /*02c4*/ 	.word	0x000000ff
        /*02c8*/ 	.word	0x000000b0
        /*02cc*/ 	.short	0x0100
        /*02ce*/ 	.byte	0x06
	.zero		1


	//   ....[25]....
        /*02d0*/ 	.word	0x000008e0
        /*02d4*/ 	.word	0x000000ff
        /*02d8*/ 	.word	0x000000d0
        /*02dc*/ 	.short	0x0100
        /*02de*/ 	.byte	0x06
	.zero		1


	//   ....[26]....
        /*02e0*/ 	.word	0x000008f0
        /*02e4*/ 	.word	0x000000ff
        /*02e8*/ 	.word	0x000000b8
        /*02ec*/ 	.short	0x0100
        /*02ee*/ 	.byte	0x06
	.zero		1


	//   ....[27]....
        /*02f0*/ 	.word	0x00000900
        /*02f4*/ 	.word	0x000000ff
        /*02f8*/ 	.word	0x000000d8
        /*02fc*/ 	.short	0x0100
        /*02fe*/ 	.byte	0x06
	.zero		1


	//   ....[28]....
        /*0300*/ 	.word	0x000009f0
        /*0304*/ 	.word	0x000000ff
        /*0308*/ 	.word	0x000000e0
        /*030c*/ 	.short	0x0100
        /*030e*/ 	.byte	0x05
	.zero		1


	//   ....[29]....
        /*0310*/ 	.word	0x00000a00
        /*0314*/ 	.word	0x000000ff
        /*0318*/ 	.word	0x000000e8
        /*031c*/ 	.short	0x0100
        /*031e*/ 	.byte	0x05
	.zero		1


	//   ....[30]....
        /*0320*/ 	.word	0x00000b40
        /*0324*/ 	.word	0x000000ff
        /*0328*/ 	.word	0x000000f0
        /*032c*/ 	.short	0x0100
        /*032e*/ 	.byte	0x05
	.zero		1


	//   ....[31]....
        /*0330*/ 	.word	0x00000b50
        /*0334*/ 	.word	0x000000ff
        /*0338*/ 	.word	0x00000100
        /*033c*/ 	.short	0x0100
        /*033e*/ 	.byte	0x05
	.zero		1


	//   ....[32]....
        /*0340*/ 	.word	0x00000b60
        /*0344*/ 	.word	0x000000ff
        /*0348*/ 	.word	0x000000f8
        /*034c*/ 	.short	0x0100
        /*034e*/ 	.byte	0x05
	.zero		1


	//   ....[33]....
        /*0350*/ 	.word	0x00000b70
        /*0354*/ 	.word	0x000000ff
        /*0358*/ 	.word	0x00000108
        /*035c*/ 	.short	0x0100
        /*035e*/ 	.byte	0x05
	.zero		1


	//   ....[34]....
        /*0360*/ 	.word	0x00000ca0
        /*0364*/ 	.word	0x000000ff
        /*0368*/ 	.word	0x00000110
        /*036c*/ 	.short	0x0100
        /*036e*/ 	.byte	0x06
	.zero		1


	//   ....[35]....
        /*0370*/ 	.word	0x00000cb0
        /*0374*/ 	.word	0x000000ff
        /*0378*/ 	.word	0x00000120
        /*037c*/ 	.short	0x0100
        /*037e*/ 	.byte	0x06
	.zero		1


	//   ....[36]....
        /*0380*/ 	.word	0x00000cc0
        /*0384*/ 	.word	0x000000ff
        /*0388*/ 	.word	0x00000118
        /*038c*/ 	.short	0x0100
        /*038e*/ 	.byte	0x06
	.zero		1


	//   ....[37]....
        /*0390*/ 	.word	0x00000cd0
        /*0394*/ 	.word	0x000000ff
        /*0398*/ 	.word	0x00000128
        /*039c*/ 	.short	0x0100
        /*039e*/ 	.byte	0x06
	.zero		1


	//   ....[38]....
        /*03a0*/ 	.word	0x00000dc0
        /*03a4*/ 	.word	0x000000ff
        /*03a8*/ 	.word	0x00000130
        /*03ac*/ 	.short	0x0100
        /*03ae*/ 	.byte	0x05
	.zero		1


	//   ....[39]....
        /*03b0*/ 	.word	0x00000dd0
        /*03b4*/ 	.word	0x000000ff
        /*03b8*/ 	.word	0x00000140
        /*03bc*/ 	.short	0x0100
        /*03be*/ 	.byte	0x05
	.zero		1


	//   ....[40]....
        /*03c0*/ 	.word	0x00000de0
        /*03c4*/ 	.word	0x000000ff
        /*03c8*/ 	.word	0x00000138
        /*03cc*/ 	.short	0x0100
        /*03ce*/ 	.byte	0x05
	.zero		1


	//   ....[41]....
        /*03d0*/ 	.word	0x00000df0
        /*03d4*/ 	.word	0x000000ff
        /*03d8*/ 	.word	0x00000148
        /*03dc*/ 	.short	0x0100
        /*03de*/ 	.byte	0x05
	.zero		1


	//   ....[42]....
        /*03e0*/ 	.word	0x00001860
        /*03e4*/ 	.word	0x00000004
        /*03e8*/ 	.word	0x00000140
        /*03ec*/ 	.short	0x010a
        /*03ee*/ 	.byte	0xff
	.zero		1


	//   ....[43]....
        /*03f0*/ 	.word	0x00001880
        /*03f4*/ 	.word	0x00000004
        /*03f8*/ 	.word	0x00000130
        /*03fc*/ 	.short	0x0101
        /*03fe*/ 	.byte	0xff
	.zero		1


	//   ....[44]....
        /*0400*/ 	.word	0x00001900
        /*0404*/ 	.word	0x000000ff
        /*0408*/ 	.word	0x00000050
        /*040c*/ 	.short	0x010a
        /*040e*/ 	.byte	0x04
	.zero		1


	//   ....[45]....
        /*0410*/ 	.word	0x00001a30
        /*0414*/ 	.word	0x000000ff
        /*0418*/ 	.word	0x00000050
        /*041c*/ 	.short	0x010a
        /*041e*/ 	.byte	0x21
	.zero		1


	//   ....[46]....
        /*0420*/ 	.word	0x00001b40
        /*0424*/ 	.word	0x000000ff
        /*0428*/ 	.word	0x00000050
        /*042c*/ 	.short	0x010a
        /*042e*/ 	.byte	0x04
	.zero		1


	//   ....[47]....
        /*0430*/ 	.word	0x00001c50
        /*0434*/ 	.word	0x000000ff
        /*0438*/ 	.word	0x000000e8
        /*043c*/ 	.short	0x0101
        /*043e*/ 	.byte	0x06
	.zero		1


	//   ....[48]....
        /*0440*/ 	.word	0x00001c80
        /*0444*/ 	.word	0x00000008
        /*0448*/ 	.word	0x000000f0
        /*044c*/ 	.short	0x010a
        /*044e*/ 	.byte	0xff
	.zero		1


	//   ....[49]....
        /*0450*/ 	.word	0x00001d50
        /*0454*/ 	.word	0x00000008
        /*0458*/ 	.word	0x00000000
        /*045c*/ 	.short	0x0101
        /*045e*/ 	.byte	0xff
	.zero		1


	//   ....[50]....
        /*0460*/ 	.word	0x000022c0
        /*0464*/ 	.word	0x000000ff
        /*0468*/ 	.word	0x00000000
        /*046c*/ 	.short	0x010a
        /*046e*/ 	.byte	0x04
	.zero		1


	//   ....[51]....
        /*0470*/ 	.word	0x00002350
        /*0474*/ 	.word	0x000000ff
        /*0478*/ 	.word	0x00000000
        /*047c*/ 	.short	0x010a
        /*047e*/ 	.byte	0x04
	.zero		1


	//   ....[52]....
        /*0480*/ 	.word	0x000023e0
        /*0484*/ 	.word	0x000000ff
        /*0488*/ 	.word	0x00000000
        /*048c*/ 	.short	0x010a
        /*048e*/ 	.byte	0x04
	.zero		1


	//   ....[53]....
        /*0490*/ 	.word	0x00002470
        /*0494*/ 	.word	0x000000ff
        /*0498*/ 	.word	0x00000000
        /*049c*/ 	.short	0x010a
        /*049e*/ 	.byte	0x04
	.zero		1


	//   ....[54]....
        /*04a0*/ 	.word	0x00002500
        /*04a4*/ 	.word	0x000000ff
        /*04a8*/ 	.word	0x00000000
        /*04ac*/ 	.short	0x010a
        /*04ae*/ 	.byte	0x04
	.zero		1


	//   ....[55]....
        /*04b0*/ 	.word	0x00002590
        /*04b4*/ 	.word	0x000000ff
        /*04b8*/ 	.word	0x00000000
        /*04bc*/ 	.short	0x010a
        /*04be*/ 	.byte	0x04
	.zero		1


	//   ....[56]....
        /*04c0*/ 	.word	0x00002620
        /*04c4*/ 	.word	0x000000ff
        /*04c8*/ 	.word	0x00000000
        /*04cc*/ 	.short	0x010a
        /*04ce*/ 	.byte	0x04
	.zero		1


	//   ....[57]....
        /*04d0*/ 	.word	0x000026b0
        /*04d4*/ 	.word	0x000000ff
        /*04d8*/ 	.word	0x00000000
        /*04dc*/ 	.short	0x010a
        /*04de*/ 	.byte	0x04
	.zero		1


	//   ....[58]....
        /*04e0*/ 	.word	0x00002740
        /*04e4*/ 	.word	0x000000ff
        /*04e8*/ 	.word	0x00000000
        /*04ec*/ 	.short	0x010a
        /*04ee*/ 	.byte	0x04
	.zero		1


	//   ....[59]....
        /*04f0*/ 	.word	0x000027e0
        /*04f4*/ 	.word	0x00000000
        /*04f8*/ 	.word	0x00000000
        /*04fc*/ 	.short	0x010a
        /*04fe*/ 	.byte	0xff
	.zero		1


	//   ....[60]....
        /*0500*/ 	.word	0x00002900
        /*0504*/ 	.word	0x00000000
        /*0508*/ 	.word	0x00000130
        /*050c*/ 	.short	0x010a
        /*050e*/ 	.byte	0xff
	.zero		1


	//   ....[61]....
        /*0510*/ 	.word	0x00002970
        /*0514*/ 	.word	0x00000004
        /*0518*/ 	.word	0x00000000
        /*051c*/ 	.short	0x0101
        /*051e*/ 	.byte	0xff
	.zero		1


	//   ....[62]....
        /*0520*/ 	.word	0x00002990
        /*0524*/ 	.word	0x000000ff
        /*0528*/ 	.word	0x00000100
        /*052c*/ 	.short	0x010a
        /*052e*/ 	.byte	0x05
	.zero		1


	//   ....[63]....
        /*0530*/ 	.word	0x00002ab0
        /*0534*/ 	.word	0x00000000
        /*0538*/ 	.word	0x000000f0
        /*053c*/ 	.short	0x010a
        /*053e*/ 	.byte	0xff
	.zero		1


	//   ....[64]....
        /*0540*/ 	.word	0x00002bb0
        /*0544*/ 	.word	0x00000000
        /*0548*/ 	.word	0x00000000
        /*054c*/ 	.short	0x0101
        /*054e*/ 	.byte	0xff
	.zero		1


	//   ....[65]....
        /*0550*/ 	.word	0x00002c40
        /*0554*/ 	.word	0x000000ff
        /*0558*/ 	.word	0x00000100
        /*055c*/ 	.short	0x0106
        /*055e*/ 	.byte	0x05
	.zero		1


	//   ....[66]....
        /*0560*/ 	.word	0x00002c60
        /*0564*/ 	.word	0x000000ff
        /*0568*/ 	.word	0x00000100
        /*056c*/ 	.short	0x010a
        /*056e*/ 	.byte	0x05
	.zero		1


	//   ....[67]....
        /*0570*/ 	.word	0x00002cf0
        /*0574*/ 	.word	0x000000ff
        /*0578*/ 	.word	0x00000100
        /*057c*/ 	.short	0x0106
        /*057e*/ 	.byte	0x04
	.zero		1


	//   ....[68]....
        /*0580*/ 	.word	0x00002d30
        /*0584*/ 	.word	0x00000000
        /*0588*/ 	.word	0x00000100
        /*058c*/ 	.short	0x010a
        /*058e*/ 	.byte	0xff
	.zero		1


	//   ....[69]....
        /*0590*/ 	.word	0x00003230
        /*0594*/ 	.word	0x00000000
        /*0598*/ 	.word	0x000000f0
        /*059c*/ 	.short	0x010a
        /*059e*/ 	.byte	0xff
	.zero		1


	//   ....[70]....
        /*05a0*/ 	.word	0x00003340
        /*05a4*/ 	.word	0x00000003
        /*05a8*/ 	.word	0x00000000
        /*05ac*/ 	.short	0x0101
        /*05ae*/ 	.byte	0xff
	.zero		1


	//   ....[71]....
        /*05b0*/ 	.word	0x00003350
        /*05b4*/ 	.word	0x000000ff
        /*05b8*/ 	.word	0x00000000
        /*05bc*/ 	.short	0x010a
        /*05be*/ 	.byte	0x05
	.zero		1


	//   ....[72]....
        /*05c0*/ 	.word	0x00003360
        /*05c4*/ 	.word	0x000000ff
        /*05c8*/ 	.word	0x00000120
        /*05cc*/ 	.short	0x010a
        /*05ce*/ 	.byte	0x06
	.zero		1


	//   ....[73]....
        /*05d0*/ 	.word	0x00003430
        /*05d4*/ 	.word	0x000000ff
        /*05d8*/ 	.word	0x00000000
        /*05dc*/ 	.short	0x010a
        /*05de*/ 	.byte	0x05
	.zero		1


	//   ....[74]....
        /*05e0*/ 	.word	0x00003560
        /*05e4*/ 	.word	0x000000ff
        /*05e8*/ 	.word	0x00000000
        /*05ec*/ 	.short	0x010a
        /*05ee*/ 	.byte	0x16
	.zero		1


	//   ....[75]....
        /*05f0*/ 	.word	0x000037b0
        /*05f4*/ 	.word	0x000000ff
        /*05f8*/ 	.word	0x00000000
        /*05fc*/ 	.short	0x010a
        /*05fe*/ 	.byte	0x06
	.zero		1


	//   ....[76]....
        /*0600*/ 	.word	0x00003840
        /*0604*/ 	.word	0x000000ff
        /*0608*/ 	.word	0x00000000
        /*060c*/ 	.short	0x010a
        /*060e*/ 	.byte	0x07
	.zero		1


	//   ....[77]....
        /*0610*/ 	.word	0x00003c90
        /*0614*/ 	.word	0x00000000
        /*0618*/ 	.word	0x000000f0
        /*061c*/ 	.short	0x010a
        /*061e*/ 	.byte	0xff
	.zero		1


	//   ....[78]....
        /*0620*/ 	.word	0x00003d50
        /*0624*/ 	.word	0x00000000
        /*0628*/ 	.word	0x00000000
        /*062c*/ 	.short	0x0101
        /*062e*/ 	.byte	0xff
	.zero		1


	//   ....[79]....
        /*0630*/ 	.word	0x00004070
        /*0634*/ 	.word	0x000000ff
        /*0638*/ 	.word	0x000000e8
        /*063c*/ 	.short	0x010a
        /*063e*/ 	.byte	0x04
	.zero		1


	//   ....[80]....
        /*0640*/ 	.word	0x00004260
        /*0644*/ 	.word	0x000000ff
        /*0648*/ 	.word	0x000000c0
        /*064c*/ 	.short	0x010a
        /*064e*/ 	.byte	0x04
	.zero		1


	//   ....[81]....
        /*0650*/ 	.word	0x00004530
        /*0654*/ 	.word	0x000000ff
        /*0658*/ 	.word	0x000000a0
        /*065c*/ 	.short	0x010b
        /*065e*/ 	.byte	0x04
	.zero		1


	//   ....[82]....
        /*0660*/ 	.word	0x00004540
        /*0664*/ 	.word	0x000000ff
        /*0668*/ 	.word	0x00000000
        /*066c*/ 	.short	0x0101
        /*066e*/ 	.byte	0x07
	.zero		1


	//   ....[83]....
        /*0670*/ 	.word	0x00004550
        /*0674*/ 	.word	0x000000ff
        /*0678*/ 	.word	0x000000c8
        /*067c*/ 	.short	0x010a
        /*067e*/ 	.byte	0x04
	.zero		1


	//   ....[84]....
        /*0680*/ 	.word	0x000047f0
        /*0684*/ 	.word	0x000000ff
        /*0688*/ 	.word	0x000000a8
        /*068c*/ 	.short	0x010b
        /*068e*/ 	.byte	0x04
	.zero		1


	//   ....[85]....
        /*0690*/ 	.word	0x00004800
        /*0694*/ 	.word	0x000000ff
        /*0698*/ 	.word	0x00000000
        /*069c*/ 	.short	0x0101
        /*069e*/ 	.byte	0x07
	.zero		1


	//   ....[86]....
        /*06a0*/ 	.word	0x00004810
        /*06a4*/ 	.word	0x000000ff
        /*06a8*/ 	.word	0x000000d0
        /*06ac*/ 	.short	0x010a
        /*06ae*/ 	.byte	0x04
	.zero		1


	//   ....[87]....
        /*06b0*/ 	.word	0x00004b60
        /*06b4*/ 	.word	0x000000ff
        /*06b8*/ 	.word	0x000000b0
        /*06bc*/ 	.short	0x010b
        /*06be*/ 	.byte	0x04
	.zero		1


	//   ....[88]....
        /*06c0*/ 	.word	0x00004bc0
        /*06c4*/ 	.word	0x000000ff
        /*06c8*/ 	.word	0x00000000
        /*06cc*/ 	.short	0x0101
        /*06ce*/ 	.byte	0x07
	.zero		1


	//   ....[89]....
        /*06d0*/ 	.word	0x00004bd0
        /*06d4*/ 	.word	0x000000ff
        /*06d8*/ 	.word	0x000000d8
        /*06dc*/ 	.short	0x010a
        /*06de*/ 	.byte	0x04
	.zero		1


	//   ....[90]....
        /*06e0*/ 	.word	0x00004ea0
        /*06e4*/ 	.word	0x000000ff
        /*06e8*/ 	.word	0x000000b8
        /*06ec*/ 	.short	0x010b
        /*06ee*/ 	.byte	0x04
	.zero		1


	//   ....[91]....
        /*06f0*/ 	.word	0x00004ed0
        /*06f4*/ 	.word	0x000000ff
        /*06f8*/ 	.word	0x00000000
        /*06fc*/ 	.short	0x0101
        /*06fe*/ 	.byte	0x05
	.zero		1


	//   ....[92]....
        /*0700*/ 	.word	0x00004f30
        /*0704*/ 	.word	0x000000ff
        /*0708*/ 	.word	0x000000c0
        /*070c*/ 	.short	0x010a
        /*070e*/ 	.byte	0x04
	.zero		1


	//   ....[93]....
        /*0710*/ 	.word	0x00004f50
        /*0714*/ 	.word	0x000000ff
        /*0718*/ 	.word	0x000000c8
        /*071c*/ 	.short	0x010a
        /*071e*/ 	.byte	0x04
	.zero		1


	//   ....[94]....
        /*0720*/ 	.word	0x00004f70
        /*0724*/ 	.word	0x000000ff
        /*0728*/ 	.word	0x000000d0
        /*072c*/ 	.short	0x010a
        /*072e*/ 	.byte	0x04
	.zero		1


	//   ....[95]....
        /*0730*/ 	.word	0x00004fb0
        /*0734*/ 	.word	0x00000000
        /*0738*/ 	.word	0x000000d8
        /*073c*/ 	.short	0x010a
        /*073e*/ 	.byte	0xff
	.zero		1


	//   ....[96]....
        /*0740*/ 	.word	0x000052c0
        /*0744*/ 	.word	0x00000000
        /*0748*/ 	.word	0x000000f0
        /*074c*/ 	.short	0x010a
        /*074e*/ 	.byte	0xff
	.zero		1


	//   ....[97]....
        /*0750*/ 	.word	0x000053d0
        /*0754*/ 	.word	0x00000000
        /*0758*/ 	.word	0x00000000
        /*075c*/ 	.short	0x0101
        /*075e*/ 	.byte	0xff
	.zero		1


	//   ....[98]....
        /*0760*/ 	.word	0x00005e20
        /*0764*/ 	.word	0x000000ff
        /*0768*/ 	.word	0x000000a0
        /*076c*/ 	.short	0x010a
        /*076e*/ 	.byte	0x2e
	.zero		1


	//   ....[99]....
        /*0770*/ 	.word	0x00005e40
        /*0774*/ 	.word	0x00000053
        /*0778*/ 	.word	0x00000110
        /*077c*/ 	.short	0x010a
        /*077e*/ 	.byte	0xff
	.zero		1


	//   ....[100]....
        /*0780*/ 	.word	0x00005f30
        /*0784*/ 	.word	0x000000ff
        /*0788*/ 	.word	0x000000a0
        /*078c*/ 	.short	0x010a
        /*078e*/ 	.byte	0x2e
	.zero		1


	//   ....[101]....
        /*0790*/ 	.word	0x000060e0
        /*0794*/ 	.word	0x00000053
        /*0798*/ 	.word	0x00000110
        /*079c*/ 	.short	0x010a
        /*079e*/ 	.byte	0xff
	.zero		1


	//   ....[102]....
        /*07a0*/ 	.word	0x00006850
        /*07a4*/ 	.word	0x00000000
        /*07a8*/ 	.word	0x00000000
        /*07ac*/ 	.short	0x0101
        /*07ae*/ 	.byte	0xff
	.zero		1


	//   ....[103]....
        /*07b0*/ 	.word	0x00006860
        /*07b4*/ 	.word	0x00000003
        /*07b8*/ 	.word	0x000000a0
        /*07bc*/ 	.short	0x010a
        /*07be*/ 	.byte	0xff
	.zero		1


	//   ....[104]....
        /*07c0*/ 	.word	0x00006920
        /*07c4*/ 	.word	0x00000003
        /*07c8*/ 	.word	0x000000a0
        /*07cc*/ 	.short	0x010a
        /*07ce*/ 	.byte	0xff
	.zero		1


	//   ....[105]....
        /*07d0*/ 	.word	0x00007220
        /*07d4*/ 	.word	0x00000000
        /*07d8*/ 	.word	0x00000000
        /*07dc*/ 	.short	0x0101
        /*07de*/ 	.byte	0xff
	.zero		1


	//   ....[106]....
        /*07e0*/ 	.word	0x00007240
        /*07e4*/ 	.word	0x00000003
        /*07e8*/ 	.word	0x000000a0
        /*07ec*/ 	.short	0x010a
        /*07ee*/ 	.byte	0xff
	.zero		1


	//   ....[107]....
        /*07f0*/ 	.word	0x000072f0
        /*07f4*/ 	.word	0x00000003
        /*07f8*/ 	.word	0x000000a0
        /*07fc*/ 	.short	0x010a
        /*07fe*/ 	.byte	0xff
	.zero		1


	//   ....[108]....
        /*0800*/ 	.word	0x00007bf0
        /*0804*/ 	.word	0x00000000
        /*0808*/ 	.word	0x00000000
        /*080c*/ 	.short	0x0101
        /*080e*/ 	.byte	0xff
	.zero		1


	//   ....[109]....
        /*0810*/ 	.word	0x00007c10
        /*0814*/ 	.word	0x00000014
        /*0818*/ 	.word	0x000000a0
        /*081c*/ 	.short	0x010a
        /*081e*/ 	.byte	0xff
	.zero		1


	//   ....[110]....
        /*0820*/ 	.word	0x00007cc0
        /*0824*/ 	.word	0x00000014
        /*0828*/ 	.word	0x000000a0
        /*082c*/ 	.short	0x010a
        /*082e*/ 	.byte	0xff
	.zero		1


	//   ....[111]....
        /*0830*/ 	.word	0x00008020
        /*0834*/ 	.word	0x000000ff
        /*0838*/ 	.word	0x00000000
        /*083c*/ 	.short	0x0101
        /*083e*/ 	.byte	0x05
	.zero		1


	//   ....[112]....
        /*0840*/ 	.word	0x00008610
        /*0844*/ 	.word	0x00000003
        /*0848*/ 	.word	0x00000000
        /*084c*/ 	.short	0x0101
        /*084e*/ 	.byte	0xff
	.zero		1


	//   ....[113]....
        /*0850*/ 	.word	0x000088b0
        /*0854*/ 	.word	0x000000ff
        /*0858*/ 	.word	0x00000000
        /*085c*/ 	.short	0x0101
        /*085e*/ 	.byte	0x04
	.zero		1


	//   ....[114]....
        /*0860*/ 	.word	0x000088d0
        /*0864*/ 	.word	0x00000004
        /*0868*/ 	.word	0x00000140
        /*086c*/ 	.short	0x010a
        /*086e*/ 	.byte	0xff
	.zero		1


	//   ....[115]....
        /*0870*/ 	.word	0x00008930
        /*0874*/ 	.word	0x00000004
        /*0878*/ 	.word	0x00000050
        /*087c*/ 	.short	0x010a
        /*087e*/ 	.byte	0xff
	.zero		1


	//   ....[116]....
        /*0880*/ 	.word	0x00008980
        /*0884*/ 	.word	0x00000008
        /*0888*/ 	.word	0x000000f0
        /*088c*/ 	.short	0x010a
        /*088e*/ 	.byte	0xff
	.zero		1


	//   ....[117]....
        /*0890*/ 	.word	0x000089e0
        /*0894*/ 	.word	0x00000000
        /*0898*/ 	.word	0x00000000
        /*089c*/ 	.short	0x010a
        /*089e*/ 	.byte	0xff
	.zero		1


	//   ....[118]....
        /*08a0*/ 	.word	0x00008a40
        /*08a4*/ 	.word	0x00000000
        /*08a8*/ 	.word	0x00000000
        /*08ac*/ 	.short	0x010a
        /*08ae*/ 	.byte	0xff
	.zero		1


	//   ....[119]....
        /*08b0*/ 	.word	0x00008aa0
        /*08b4*/ 	.word	0x00000000
        /*08b8*/ 	.word	0x00000000
        /*08bc*/ 	.short	0x010a
        /*08be*/ 	.byte	0xff
	.zero		1


	//   ....[120]....
        /*08c0*/ 	.word	0x00008b00
        /*08c4*/ 	.word	0x00000000
        /*08c8*/ 	.word	0x00000000
        /*08cc*/ 	.short	0x010a
        /*08ce*/ 	.byte	0xff
	.zero		1


	//   ....[121]....
        /*08d0*/ 	.word	0x00008b60
        /*08d4*/ 	.word	0x00000000
        /*08d8*/ 	.word	0x00000000
        /*08dc*/ 	.short	0x010a
        /*08de*/ 	.byte	0xff
	.zero		1


	//   ....[122]....
        /*08e0*/ 	.word	0x00008bc0
        /*08e4*/ 	.word	0x00000000
        /*08e8*/ 	.word	0x00000000
        /*08ec*/ 	.short	0x010a
        /*08ee*/ 	.byte	0xff
	.zero		1


	//   ....[123]....
        /*08f0*/ 	.word	0x00008c20
        /*08f4*/ 	.word	0x00000000
        /*08f8*/ 	.word	0x00000000
        /*08fc*/ 	.short	0x010a
        /*08fe*/ 	.byte	0xff
	.zero		1


	//   ....[124]....
        /*0900*/ 	.word	0x00008c80
        /*0904*/ 	.word	0x00000000
        /*0908*/ 	.word	0x00000000
        /*090c*/ 	.short	0x010a
        /*090e*/ 	.byte	0xff
	.zero		1


	//   ....[125]....
        /*0910*/ 	.word	0x00008ce0
        /*0914*/ 	.word	0x00000000
        /*0918*/ 	.word	0x00000000
        /*091c*/ 	.short	0x010a
        /*091e*/ 	.byte	0xff
	.zero		1


	//   ....[126]....
        /*0920*/ 	.word	0x00008d30
        /*0924*/ 	.word	0x00000000
        /*0928*/ 	.word	0x00000130
        /*092c*/ 	.short	0x010a
        /*092e*/ 	.byte	0xff
	.zero		1


	//   ....[127]....
        /*0930*/ 	.word	0x00008d90
        /*0934*/ 	.word	0x00000000
        /*0938*/ 	.word	0x00000100
        /*093c*/ 	.short	0x010a
        /*093e*/ 	.byte	0xff
	.zero		1


	//   ....[128]....
        /*0940*/ 	.word	0x00008de0
        /*0944*/ 	.word	0x00000000
        /*0948*/ 	.word	0x000000f0
        /*094c*/ 	.short	0x010a
        /*094e*/ 	.byte	0xff
	.zero		1


	//   ....[129]....
        /*0950*/ 	.word	0x00008e40
        /*0954*/ 	.word	0x00000000
        /*0958*/ 	.word	0x00000100
        /*095c*/ 	.short	0x010a
        /*095e*/ 	.byte	0xff
	.zero		1


	//   ....[130]....
        /*0960*/ 	.word	0x00008e90
        /*0964*/ 	.word	0x00000000
        /*0968*/ 	.word	0x000000f0
        /*096c*/ 	.short	0x010a
        /*096e*/ 	.byte	0xff
	.zero		1


	//   ....[131]....
        /*0970*/ 	.word	0x00008ef0
        /*0974*/ 	.word	0x00000003
        /*0978*/ 	.word	0x00000120
        /*097c*/ 	.short	0x010a
        /*097e*/ 	.byte	0xff
	.zero		1


	//   ....[132]....
        /*0980*/ 	.word	0x00008f50
        /*0984*/ 	.word	0x00000000
        /*0988*/ 	.word	0x00000000
        /*098c*/ 	.short	0x010a
        /*098e*/ 	.byte	0xff
	.zero		1


	//   ....[133]....
        /*0990*/ 	.word	0x00008fb0
        /*0994*/ 	.word	0x00000000
        /*0998*/ 	.word	0x00000000
        /*099c*/ 	.short	0x010a
        /*099e*/ 	.byte	0xff
	.zero		1


	//   ....[134]....
        /*09a0*/ 	.word	0x00009010
        /*09a4*/ 	.word	0x00000000
        /*09a8*/ 	.word	0x00000000
        /*09ac*/ 	.short	0x010a
        /*09ae*/ 	.byte	0xff
	.zero		1


	//   ....[135]....
        /*09b0*/ 	.word	0x00009060
        /*09b4*/ 	.word	0x00000000
        /*09b8*/ 	.word	0x000000f0
        /*09bc*/ 	.short	0x010a
        /*09be*/ 	.byte	0xff
	.zero		1


	//   ....[136]....
        /*09c0*/ 	.word	0x000090c0
        /*09c4*/ 	.word	0x00000000
        /*09c8*/ 	.word	0x000000e8
        /*09cc*/ 	.short	0x010a
        /*09ce*/ 	.byte	0xff
	.zero		1


	//   ....[137]....
        /*09d0*/ 	.word	0x00009120
        /*09d4*/ 	.word	0x00000000
        /*09d8*/ 	.word	0x000000c0
        /*09dc*/ 	.short	0x010a
        /*09de*/ 	.byte	0xff
	.zero		1


	//   ....[138]....
        /*09e0*/ 	.word	0x00009180
        /*09e4*/ 	.word	0x00000000
        /*09e8*/ 	.word	0x000000c8
        /*09ec*/ 	.short	0x010a
        /*09ee*/ 	.byte	0xff
	.zero		1


	//   ....[139]....
        /*09f0*/ 	.word	0x000091e0
        /*09f4*/ 	.word	0x00000000
        /*09f8*/ 	.word	0x000000d0
        /*09fc*/ 	.short	0x010a
        /*09fe*/ 	.byte	0xff
	.zero		1


	//   ....[140]....
        /*0a00*/ 	.word	0x00009240
        /*0a04*/ 	.word	0x00000000
        /*0a08*/ 	.word	0x000000d8
        /*0a0c*/ 	.short	0x010a
        /*0a0e*/ 	.byte	0xff
	.zero		1


	//   ....[141]....
        /*0a10*/ 	.word	0x000092a0
        /*0a14*/ 	.word	0x00000000
        /*0a18*/ 	.word	0x000000c0
        /*0a1c*/ 	.short	0x010a
        /*0a1e*/ 	.byte	0xff
	.zero		1


	//   ....[142]....
        /*0a20*/ 	.word	0x00009300
        /*0a24*/ 	.word	0x00000000
        /*0a28*/ 	.word	0x000000c8
        /*0a2c*/ 	.short	0x010a
        /*0a2e*/ 	.byte	0xff
	.zero		1


	//   ....[143]....
        /*0a30*/ 	.word	0x00009360
        /*0a34*/ 	.word	0x00000000
        /*0a38*/ 	.word	0x000000d0
        /*0a3c*/ 	.short	0x010a
        /*0a3e*/ 	.byte	0xff
	.zero		1


	//   ....[144]....
        /*0a40*/ 	.word	0x000093b0
        /*0a44*/ 	.word	0x00000000
        /*0a48*/ 	.word	0x000000f0
        /*0a4c*/ 	.short	0x010a
        /*0a4e*/ 	.byte	0xff
	.zero		1


	//   ....[145]....
        /*0a50*/ 	.word	0x00009410
        /*0a54*/ 	.word	0x00000003
        /*0a58*/ 	.word	0x000000a0
        /*0a5c*/ 	.short	0x010a
        /*0a5e*/ 	.byte	0xff
	.zero		1


	//   ....[146]....
        /*0a60*/ 	.word	0x00009460
        /*0a64*/ 	.word	0x00000053
        /*0a68*/ 	.word	0x00000110
        /*0a6c*/ 	.short	0x010a
        /*0a6e*/ 	.byte	0xff
	.zero		1


	//   ....[147]....
        /*0a70*/ 	.word	0x000094b0
        /*0a74*/ 	.word	0x00000003
        /*0a78*/ 	.word	0x000000a0
        /*0a7c*/ 	.short	0x010a
        /*0a7e*/ 	.byte	0xff
	.zero		1


	//   ....[148]....
        /*0a80*/ 	.word	0x00009500
        /*0a84*/ 	.word	0x00000003
        /*0a88*/ 	.word	0x000000a0
        /*0a8c*/ 	.short	0x010a
        /*0a8e*/ 	.byte	0xff
	.zero		1


	//   ....[149]....
        /*0a90*/ 	.word	0x00009550
        /*0a94*/ 	.word	0x00000014
        /*0a98*/ 	.word	0x000000a0
        /*0a9c*/ 	.short	0x010a
        /*0a9e*/ 	.byte	0xff
	.zero		1


	//----- nvinfo : EIATTR_NUM_MBARRIERS
	.align		4
.L_47:
        /*0aa0*/ 	.byte	0x03, 0x38
        /*0aa2*/ 	.short	0x002a


	//----- nvinfo : EIATTR_EXIT_INSTR_OFFSETS
	.align		4
        /*0aa4*/ 	.byte	0x04, 0x1c
        /*0aa6*/ 	.short	(.L_49 - .L_48)


	//   ....[0]....
.L_48:
        /*0aa8*/ 	.word	0x00002810


	//   ....[1]....
        /*0aac*/ 	.word	0x00002d00


	//   ....[2]....
        /*0ab0*/ 	.word	0x00002d60


	//   ....[3]....
        /*0ab4*/ 	.word	0x00003aa0


	//   ....[4]....
        /*0ab8*/ 	.word	0x00004fe0


	//   ....[5]....
        /*0abc*/ 	.word	0x00005020


	//   ....[6]....
        /*0ac0*/ 	.word	0x000087b0


	//   ....[7]....
        /*0ac4*/ 	.word	0x00008820


	//   ....[8]....
        /*0ac8*/ 	.word	0x00008850


	//   ....[9]....
        /*0acc*/ 	.word	0x000088c0


	//----- nvinfo : EIATTR_MAX_THREADS
	.align		4
.L_49:
        /*0ad0*/ 	.byte	0x04, 0x05
        /*0ad2*/ 	.short	(.L_51 - .L_50)
.L_50:
        /*0ad4*/ 	.word	0x00000100
        /*0ad8*/ 	.word	0x00000001
        /*0adc*/ 	.word	0x00000001


	//----- nvinfo : EIATTR_CRS_STACK_SIZE
	.align		4
.L_51:
        /*0ae0*/ 	.byte	0x04, 0x1e
        /*0ae2*/ 	.short	(.L_53 - .L_52)
.L_52:
        /*0ae4*/ 	.word	0x00000000


	//----- nvinfo : EIATTR_CBANK_PARAM_SIZE
	.align		4
.L_53:
        /*0ae8*/ 	.byte	0x03, 0x19
        /*0aea*/ 	.short	0x0a00


	//----- nvinfo : EIATTR_PARAM_CBANK
	.align		4
        /*0aec*/ 	.byte	0x04, 0x0a
        /*0aee*/ 	.short	(.L_55 - .L_54)
	.align		4
.L_54:
        /*0af0*/ 	.word	index@(.nv.constant0._ZN7cutlass13device_kernelINS_4gemm6kernel13GemmUniversalIN4cute5tupleIJiiiiEEENS1_10collective13CollectiveMmaINS1_41MainloopSm100TmaUmmaWarpSpecializedSparseILi10ELi2ELi2ENS5_IJNS4_1CILi1EEENSA_ILi2EEESB_EEEEENS5_IJNSA_ILi128EEENSA_ILi64EEESF_EEEaNS5_IJNS4_6LayoutINS5_IJiNS5_IJSC_iEEEiEEENS5_IJlNS5_IJSB_SC_EEElEEEEENSI_INS5_IJNS5_IJSF_iEEESO_iEEENS5_IJNS5_IJSF_NSA_ILi16384EEEEEENS5_IJSB_lEEElEEEEEEEEaNS5_IJlSB_lEEENS4_8TiledMMAINS4_8MMA_AtomIJNS4_22SM100_MMA_S8_SS_SPARSEIaaiLi128ELi64ELNS4_4UMMA5MajorE0ELS11_0ELNS10_8SaturateE0EEEEEENSI_INS5_IJSB_SB_SB_EEENS5_IJNSA_ILi0EEES16_S16_EEEEENS5_IJNS4_10UnderscoreES19_S19_EEEEENS4_23SM90_TMA_LOAD_MULTICASTENS4_14ComposedLayoutINS4_7SwizzleILi2ELi4ELi3EEENS4_25smem_sparse_ptr_flag_bitsILi2ELi8EEENSI_INS5_IJNS5_IJSB_NSA_ILi8EEEEEENS5_IJSC_SG_EEEEEENS5_IJNS5_IJS16_SF_EEESL_EEEEEEEvNS4_8identityENS4_13SM90_TMA_LOADENS1D_INS1E_ILi3ELi4ELi3EEENS4_18smem_ptr_flag_bitsILi8EEENSI_INS5_IJS1I_SF_EEENS5_IJSF_SB_EEEEEEEvS1Q_EENS_8epilogue10collective18CollectiveEpilogueINS20_23Sm100TmaWarpSpecializedILi4ELi2ELi16ELb1ELb0EEEJSH_NS5_IJNSI_ISF_SB_EENSI_INSA_ILi16EEESB_EEEEEiNS5_IJSB_llEEEiS29_NS20_6fusion15FusionCallbacksIS24_NS2A_17LinearCombinationIiiiiLNS_15FloatRoundStyleE2EEESH_S28_JEEENS4_5SM1004TMEM4LOAD26SM100_TMEM_LOAD_32dp32b16xES1R_NS1D_INS1E_ILi2ELi5ELi2EEENS1T_ILi32EEENSI_INS5_IJNSA_ILi32EEENSA_ILi4EEEEEENS5_IJSB_S2M_EEEEEEENS4_39AutoVectorizingCopyWithAssumedAlignmentILi128EEENS4_14SM90_TMA_STOREES2R_S2T_S2T_EEEvvEEEEvNT_6ParamsE)
        /*0af4*/ 	.short	0x0380
        /*0af6*/ 	.short	0x0a00


	//----- nvinfo : EIATTR_SW_WAR
	.align		4
.L_55:
        /*0af8*/ 	.byte	0x04, 0x36
        /*0afa*/ 	.short	(.L_57 - .L_56)
.L_56:
        /*0afc*/ 	.word	0x00000008
.L_57:


//--------------------- .nv.callgraph             --------------------------
	.section	.nv.callgraph,"",@"SHT_CUDA_CALLGRAPH"
	.align	4
	.sectionentsize	8
	.align		4
        /*0000*/ 	.word	0x00000000
	.align		4
        /*0004*/ 	.word	0xffffffff
	.align		4
        /*0008*/ 	.word	index@(_ZN7cutlass13device_kernelINS_4gemm6kernel13GemmUniversalIN4cute5tupleIJiiiiEEENS1_10collective13CollectiveMmaINS1_41MainloopSm100TmaUmmaWarpSpecializedSparseILi10ELi2ELi2ENS5_IJNS4_1CILi1EEENSA_ILi2EEESB_EEEEENS5_IJNSA_ILi128EEENSA_ILi64EEESF_EEEaNS5_IJNS4_6LayoutINS5_IJiNS5_IJSC_iEEEiEEENS5_IJlNS5_IJSB_SC_EEElEEEEENSI_INS5_IJNS5_IJSF_iEEESO_iEEENS5_IJNS5_IJSF_NSA_ILi16384EEEEEENS5_IJSB_lEEElEEEEEEEEaNS5_IJlSB_lEEENS4_8TiledMMAINS4_8MMA_AtomIJNS4_22SM100_MMA_S8_SS_SPARSEIaaiLi128ELi64ELNS4_4UMMA5MajorE0ELS11_0ELNS10_8SaturateE0EEEEEENSI_INS5_IJSB_SB_SB_EEENS5_IJNSA_ILi0EEES16_S16_EEEEENS5_IJNS4_10UnderscoreES19_S19_EEEEENS4_23SM90_TMA_LOAD_MULTICASTENS4_14ComposedLayoutINS4_7SwizzleILi2ELi4ELi3EEENS4_25smem_sparse_ptr_flag_bitsILi2ELi8EEENSI_INS5_IJNS5_IJSB_NSA_ILi8EEEEEENS5_IJSC_SG_EEEEEENS5_IJNS5_IJS16_SF_EEESL_EEEEEEEvNS4_8identityENS4_13SM90_TMA_LOADENS1D_INS1E_ILi3ELi4ELi3EEENS4_18smem_ptr_flag_bitsILi8EEENSI_INS5_IJS1I_SF_EEENS5_IJSF_SB_EEEEEEEvS1Q_EENS_8epilogue10collective18CollectiveEpilogueINS20_23Sm100TmaWarpSpecializedILi4ELi2ELi16ELb1ELb0EEEJSH_NS5_IJNSI_ISF_SB_EENSI_INSA_ILi16EEESB_EEEEEiNS5_IJSB_llEEEiS29_NS20_6fusion15FusionCallbacksIS24_NS2A_17LinearCombinationIiiiiLNS_15FloatRoundStyleE2EEESH_S28_JEEENS4_5SM1004TMEM4LOAD26SM100_TMEM_LOAD_32dp32b16xES1R_NS1D_INS1E_ILi2ELi5ELi2EEENS1T_ILi32EEENSI_INS5_IJNSA_ILi32EEENSA_ILi4EEEEEENS5_IJSB_S2M_EEEEEEENS4_39AutoVectorizingCopyWithAssumedAlignmentILi128EEENS4_14SM90_TMA_STOREES2R_S2T_S2T_EEEvvEEEEvNT_6ParamsE)
	.align		4
        /*000c*/ 	.word	index@(__assertfail)
	.align		4
        /*0010*/ 	.word	0x00000000
	.align		4
        /*0014*/ 	.word	0xfffffffe
	.align		4
        /*0018*/ 	.word	0x00000000
	.align		4
        /*001c*/ 	.word	0xfffffffd
	.align		4
        /*0020*/ 	.word	0x00000000
	.align		4
        /*0024*/ 	.word	0xfffffffc


//--------------------- .nv.constant4             --------------------------
	.section	.nv.constant4,"a",@progbits
	.align	8
	.align		8
.nv.constant4:
        /*0000*/ 	.dword	__assertfail
	.align		8
        /*0008*/ 	.dword	__unnamed_1
	.align		8
        /*0010*/ 	.dword	__unnamed_2
	.align		8
        /*0018*/ 	.dword	_ZN39_INTERNAL_736b83d0_4_k_cu_1a26f26e_29684cuda3std3__45__cpo5beginE
	.align		8
        /*0020*/ 	.dword	_ZN39_INTERNAL_736b83d0_4_k_cu_1a26f26e_29684cuda3std3__45__cpo3endE
	.align		8
        /*0028*/ 	.dword	_ZN39_INTERNAL_736b83d0_4_k_cu_1a26f26e_29684cuda3std3__45__cpo6cbeginE
	.align		8
        /*0030*/ 	.dword	_ZN39_INTERNAL_736b83d0_4_k_cu_1a26f26e_29684cuda3std3__45__cpo4cendE
	.align		8
        /*0038*/ 	.dword	_ZN39_INTERNAL_736b83d0_4_k_cu_1a26f26e_29684cuda3std3__441_GLOBAL__N__736b83d0_4_k_cu_1a26f26e_29686ignoreE
	.align		8
        /*0040*/ 	.dword	_ZN39_INTERNAL_736b83d0_4_k_cu_1a26f26e_29684cuda3std3__419piecewise_constructE
	.align		8
        /*0048*/ 	.dword	_ZN39_INTERNAL_736b83d0_4_k_cu_1a26f26e_29684cuda3std3__48in_placeE
	.align		8
        /*0050*/ 	.dword	_ZN39_INTERNAL_736b83d0_4_k_cu_1a26f26e_29684cuda3std6ranges3__45__cpo4swapE
	.align		8
        /*0058*/ 	.dword	_ZN39_INTERNAL_736b83d0_4_k_cu_1a26f26e_29684cuda3std6ranges3__45__cpo9iter_moveE
	.align		8
        /*0060*/ 	.dword	_ZN39_INTERNAL_736b83d0_4_k_cu_1a26f26e_29684cute7productE
	.align		8
        /*0068*/ 	.dword	_ZN39_INTERNAL_736b83d0_4_k_cu_1a26f26e_29684cute1_E
	.align		8
        /*0070*/ 	.dword	$str$25
	.align		8
        /*0078*/ 	.dword	$str$26
	.align		8
        /*0080*/ 	.dword	$str$27
	.align		8
        /*0088*/ 	.dword	$str$28


//--------------------- .text._ZN7cutlass13device_kernelINS_4gemm6kernel13GemmUniversalIN4cute5tupleIJiiiiEEENS1_10collective13CollectiveMmaINS1_41MainloopSm100TmaUmmaWarpSpecializedSparseILi10ELi2ELi2ENS5_IJNS4_1CILi1EEENSA_ILi2EEESB_EEEEENS5_IJNSA_ILi128EEENSA_ILi64EEESF_EEEaNS5_IJNS4_6LayoutINS5_IJiNS5_IJSC_iEEEiEEENS5_IJlNS5_IJSB_SC_EEElEEEEENSI_INS5_IJNS5_IJSF_iEEESO_iEEENS5_IJNS5_IJSF_NSA_ILi16384EEEEEENS5_IJSB_lEEElEEEEEEEEaNS5_IJlSB_lEEENS4_8TiledMMAINS4_8MMA_AtomIJNS4_22SM100_MMA_S8_SS_SPARSEIaaiLi128ELi64ELNS4_4UMMA5MajorE0ELS11_0ELNS10_8SaturateE0EEEEEENSI_INS5_IJSB_SB_SB_EEENS5_IJNSA_ILi0EEES16_S16_EEEEENS5_IJNS4_10UnderscoreES19_S19_EEEEENS4_23SM90_TMA_LOAD_MULTICASTENS4_14ComposedLayoutINS4_7SwizzleILi2ELi4ELi3EEENS4_25smem_sparse_ptr_flag_bitsILi2ELi8EEENSI_INS5_IJNS5_IJSB_NSA_ILi8EEEEEENS5_IJSC_SG_EEEEEENS5_IJNS5_IJS16_SF_EEESL_EEEEEEEvNS4_8identityENS4_13SM90_TMA_LOADENS1D_INS1E_ILi3ELi4ELi3EEENS4_18smem_ptr_flag_bitsILi8EEENSI_INS5_IJS1I_SF_EEENS5_IJSF_SB_EEEEEEEvS1Q_EENS_8epilogue10collective18CollectiveEpilogueINS20_23Sm100TmaWarpSpecializedILi4ELi2ELi16ELb1ELb0EEEJSH_NS5_IJNSI_ISF_SB_EENSI_INSA_ILi16EEESB_EEEEEiNS5_IJSB_llEEEiS29_NS20_6fusion15FusionCallbacksIS24_NS2A_17LinearCombinationIiiiiLNS_15FloatRoundStyleE2EEESH_S28_JEEENS4_5SM1004TMEM4LOAD26SM100_TMEM_LOAD_32dp32b16xES1R_NS1D_INS1E_ILi2ELi5ELi2EEENS1T_ILi32EEENSI_INS5_IJNSA_ILi32EEENSA_ILi4EEEEEENS5_IJSB_S2M_EEEEEEENS4_39AutoVectorizingCopyWithAssumedAlignmentILi128EEENS4_14SM90_TMA_STOREES2R_S2T_S2T_EEEvvEEEEvNT_6ParamsE --------------------------
	.section	.text._ZN7cutlass13device_kernelINS_4gemm6kernel13GemmUniversalIN4cute5tupleIJiiiiEEENS1_10collective13CollectiveMmaINS1_41MainloopSm100TmaUmmaWarpSpecializedSparseILi10ELi2ELi2ENS5_IJNS4_1CILi1EEENSA_ILi2EEESB_EEEEENS5_IJNSA_ILi128EEENSA_ILi64EEESF_EEEaNS5_IJNS4_6LayoutINS5_IJiNS5_IJSC_iEEEiEEENS5_IJlNS5_IJSB_SC_EEElEEEEENSI_INS5_IJNS5_IJSF_iEEESO_iEEENS5_IJNS5_IJSF_NSA_ILi16384EEEEEENS5_IJSB_lEEElEEEEEEEEaNS5_IJlSB_lEEENS4_8TiledMMAINS4_8MMA_AtomIJNS4_22SM100_MMA_S8_SS_SPARSEIaaiLi128ELi64ELNS4_4UMMA5MajorE0ELS11_0ELNS10_8SaturateE0EEEEEENSI_INS5_IJSB_SB_SB_EEENS5_IJNSA_ILi0EEES16_S16_EEEEENS5_IJNS4_10UnderscoreES19_S19_EEEEENS4_23SM90_TMA_LOAD_MULTICASTENS4_14ComposedLayoutINS4_7SwizzleILi2ELi4ELi3EEENS4_25smem_sparse_ptr_flag_bitsILi2ELi8EEENSI_INS5_IJNS5_IJSB_NSA_ILi8EEEEEENS5_IJSC_SG_EEEEEENS5_IJNS5_IJS16_SF_EEESL_EEEEEEEvNS4_8identityENS4_13SM90_TMA_LOADENS1D_INS1E_ILi3ELi4ELi3EEENS4_18smem_ptr_flag_bitsILi8EEENSI_INS5_IJS1I_SF_EEENS5_IJSF_SB_EEEEEEEvS1Q_EENS_8epilogue10collective18CollectiveEpilogueINS20_23Sm100TmaWarpSpecializedILi4ELi2ELi16ELb1ELb0EEEJSH_NS5_IJNSI_ISF_SB_EENSI_INSA_ILi16EEESB_EEEEEiNS5_IJSB_llEEEiS29_NS20_6fusion15FusionCallbacksIS24_NS2A_17LinearCombinationIiiiiLNS_15FloatRoundStyleE2EEESH_S28_JEEENS4_5SM1004TMEM4LOAD26SM100_TMEM_LOAD_32dp32b16xES1R_NS1D_INS1E_ILi2ELi5ELi2EEENS1T_ILi32EEENSI_INS5_IJNSA_ILi32EEENSA_ILi4EEEEEENS5_IJSB_S2M_EEEEEEENS4_39AutoVectorizingCopyWithAssumedAlignmentILi128EEENS4_14SM90_TMA_STOREES2R_S2T_S2T_EEEvvEEEEvNT_6ParamsE,"ax",@progbits
	.align	128
.text._ZN7cutlass13device_kernelINS_4gemm6kernel13GemmUniversalIN4cute5tupleIJiiiiEEENS1_10collective13CollectiveMmaINS1_41MainloopSm100TmaUmmaWarpSpecializedSparseILi10ELi2ELi2ENS5_IJNS4_1CILi1EEENSA_ILi2EEESB_EEEEENS5_IJNSA_ILi128EEENSA_ILi64EEESF_EEEaNS5_IJNS4_6LayoutINS5_IJiNS5_IJSC_iEEEiEEENS5_IJlNS5_IJSB_SC_EEElEEEEENSI_INS5_IJNS5_IJSF_iEEESO_iEEENS5_IJNS5_IJSF_NSA_ILi16384EEEEEENS5_IJSB_lEEElEEEEEEEEaNS5_IJlSB_lEEENS4_8TiledMMAINS4_8MMA_AtomIJNS4_22SM100_MMA_S8_SS_SPARSEIaaiLi128ELi64ELNS4_4UMMA5MajorE0ELS11_0ELNS10_8SaturateE0EEEEEENSI_INS5_IJSB_SB_SB_EEENS5_IJNSA_ILi0EEES16_S16_EEEEENS5_IJNS4_10UnderscoreES19_S19_EEEEENS4_23SM90_TMA_LOAD_MULTICASTENS4_14ComposedLayoutINS4_7SwizzleILi2ELi4ELi3EEENS4_25smem_sparse_ptr_flag_bitsILi2ELi8EEENSI_INS5_IJNS5_IJSB_NSA_ILi8EEEEEENS5_IJSC_SG_EEEEEENS5_IJNS5_IJS16_SF_EEESL_EEEEEEEvNS4_8identityENS4_13SM90_TMA_LOADENS1D_INS1E_ILi3ELi4ELi3EEENS4_18smem_ptr_flag_bitsILi8EEENSI_INS5_IJS1I_SF_EEENS5_IJSF_SB_EEEEEEEvS1Q_EENS_8epilogue10collective18CollectiveEpilogueINS20_23Sm100TmaWarpSpecializedILi4ELi2ELi16ELb1ELb0EEEJSH_NS5_IJNSI_ISF_SB_EENSI_INSA_ILi16EEESB_EEEEEiNS5_IJSB_llEEEiS29_NS20_6fusion15FusionCallbacksIS24_NS2A_17LinearCombinationIiiiiLNS_15FloatRoundStyleE2EEESH_S28_JEEENS4_5SM1004TMEM4LOAD26SM100_TMEM_LOAD_32dp32b16xES1R_NS1D_INS1E_ILi2ELi5ELi2EEENS1T_ILi32EEENSI_INS5_IJNSA_ILi32EEENSA_ILi4EEEEEENS5_IJSB_S2M_EEEEEEENS4_39AutoVectorizingCopyWithAssumedAlignmentILi128EEENS4_14SM90_TMA_STOREES2R_S2T_S2T_EEEvvEEEEvNT_6ParamsE:
        .type           _ZN7cutlass13device_kernelINS_4gemm6kernel13GemmUniversalIN4cute5tupleIJiiiiEEENS1_10collective13CollectiveMmaINS1_41MainloopSm100TmaUmmaWarpSpecializedSparseILi10ELi2ELi2ENS5_IJNS4_1CILi1EEENSA_ILi2EEESB_EEEEENS5_IJNSA_ILi128EEENSA_ILi64EEESF_EEEaNS5_IJNS4_6LayoutINS5_IJiNS5_IJSC_iEEEiEEENS5_IJlNS5_IJSB_SC_EEElEEEEENSI_INS5_IJNS5_IJSF_iEEESO_iEEENS5_IJNS5_IJSF_NSA_ILi16384EEEEEENS5_IJSB_lEEElEEEEEEEEaNS5_IJlSB_lEEENS4_8TiledMMAINS4_8MMA_AtomIJNS4_22SM100_MMA_S8_SS_SPARSEIaaiLi128ELi64ELNS4_4UMMA5MajorE0ELS11_0ELNS10_8SaturateE0EEEEEENSI_INS5_IJSB_SB_SB_EEENS5_IJNSA_ILi0EEES16_S16_EEEEENS5_IJNS4_10UnderscoreES19_S19_EEEEENS4_23SM90_TMA_LOAD_MULTICASTENS4_14ComposedLayoutINS4_7SwizzleILi2ELi4ELi3EEENS4_25smem_sparse_ptr_flag_bitsILi2ELi8EEENSI_INS5_IJNS5_IJSB_NSA_ILi8EEEEEENS5_IJSC_SG_EEEEEENS5_IJNS5_IJS16_SF_EEESL_EEEEEEEvNS4_8identityENS4_13SM90_TMA_LOADENS1D_INS1E_ILi3ELi4ELi3EEENS4_18smem_ptr_flag_bitsILi8EEENSI_INS5_IJS1I_SF_EEENS5_IJSF_SB_EEEEEEEvS1Q_EENS_8epilogue10collective18CollectiveEpilogueINS20_23Sm100TmaWarpSpecializedILi4ELi2ELi16ELb1ELb0EEEJSH_NS5_IJNSI_ISF_SB_EENSI_INSA_ILi16EEESB_EEEEEiNS5_IJSB_llEEEiS29_NS20_6fusion15FusionCallbacksIS24_NS2A_17LinearCombinationIiiiiLNS_15FloatRoundStyleE2EEESH_S28_JEEENS4_5SM1004TMEM4LOAD26SM100_TMEM_LOAD_32dp32b16xES1R_NS1D_INS1E_ILi2ELi5ELi2EEENS1T_ILi32EEENSI_INS5_IJNSA_ILi32EEENSA_ILi4EEEEEENS5_IJSB_S2M_EEEEEEENS4_39AutoVectorizingCopyWithAssumedAlignmentILi128EEENS4_14SM90_TMA_STOREES2R_S2T_S2T_EEEvvEEEEvNT_6ParamsE,@function
        .size           _ZN7cutlass13device_kernelINS_4gemm6kernel13GemmUniversalIN4cute5tupleIJiiiiEEENS1_10collective13CollectiveMmaINS1_41MainloopSm100TmaUmmaWarpSpecializedSparseILi10ELi2ELi2ENS5_IJNS4_1CILi1EEENSA_ILi2EEESB_EEEEENS5_IJNSA_ILi128EEENSA_ILi64EEESF_EEEaNS5_IJNS4_6LayoutINS5_IJiNS5_IJSC_iEEEiEEENS5_IJlNS5_IJSB_SC_EEElEEEEENSI_INS5_IJNS5_IJSF_iEEESO_iEEENS5_IJNS5_IJSF_NSA_ILi16384EEEEEENS5_IJSB_lEEElEEEEEEEEaNS5_IJlSB_lEEENS4_8TiledMMAINS4_8MMA_AtomIJNS4_22SM100_MMA_S8_SS_SPARSEIaaiLi128ELi64ELNS4_4UMMA5MajorE0ELS11_0ELNS10_8SaturateE0EEEEEENSI_INS5_IJSB_SB_SB_EEENS5_IJNSA_ILi0EEES16_S16_EEEEENS5_IJNS4_10UnderscoreES19_S19_EEEEENS4_23SM90_TMA_LOAD_MULTICASTENS4_14ComposedLayoutINS4_7SwizzleILi2ELi4ELi3EEENS4_25smem_sparse_ptr_flag_bitsILi2ELi8EEENSI_INS5_IJNS5_IJSB_NSA_ILi8EEEEEENS5_IJSC_SG_EEEEEENS5_IJNS5_IJS16_SF_EEESL_EEEEEEEvNS4_8identityENS4_13SM90_TMA_LOADENS1D_INS1E_ILi3ELi4ELi3EEENS4_18smem_ptr_flag_bitsILi8EEENSI_INS5_IJS1I_SF_EEENS5_IJSF_SB_EEEEEEEvS1Q_EENS_8epilogue10collective18CollectiveEpilogueINS20_23Sm100TmaWarpSpecializedILi4ELi2ELi16ELb1ELb0EEEJSH_NS5_IJNSI_ISF_SB_EENSI_INSA_ILi16EEESB_EEEEEiNS5_IJSB_llEEEiS29_NS20_6fusion15FusionCallbacksIS24_NS2A_17LinearCombinationIiiiiLNS_15FloatRoundStyleE2EEESH_S28_JEEENS4_5SM1004TMEM4LOAD26SM100_TMEM_LOAD_32dp32b16xES1R_NS1D_INS1E_ILi2ELi5ELi2EEENS1T_ILi32EEENSI_INS5_IJNSA_ILi32EEENSA_ILi4EEEEEENS5_IJSB_S2M_EEEEEEENS4_39AutoVectorizingCopyWithAssumedAlignmentILi128EEENS4_14SM90_TMA_STOREES2R_S2T_S2T_EEEvvEEEEvNT_6ParamsE,(.L_x_185 - _ZN7cutlass13device_kernelINS_4gemm6kernel13GemmUniversalIN4cute5tupleIJiiiiEEENS1_10collective13CollectiveMmaINS1_41MainloopSm100TmaUmmaWarpSpecializedSparseILi10ELi2ELi2ENS5_IJNS4_1CILi1EEENSA_ILi2EEESB_EEEEENS5_IJNSA_ILi128EEENSA_ILi64EEESF_EEEaNS5_IJNS4_6LayoutINS5_IJiNS5_IJSC_iEEEiEEENS5_IJlNS5_IJSB_SC_EEElEEEEENSI_INS5_IJNS5_IJSF_iEEESO_iEEENS5_IJNS5_IJSF_NSA_ILi16384EEEEEENS5_IJSB_lEEElEEEEEEEEaNS5_IJlSB_lEEENS4_8TiledMMAINS4_8MMA_AtomIJNS4_22SM100_MMA_S8_SS_SPARSEIaaiLi128ELi64ELNS4_4UMMA5MajorE0ELS11_0ELNS10_8SaturateE0EEEEEENSI_INS5_IJSB_SB_SB_EEENS5_IJNSA_ILi0EEES16_S16_EEEEENS5_IJNS4_10UnderscoreES19_S19_EEEEENS4_23SM90_TMA_LOAD_MULTICASTENS4_14ComposedLayoutINS4_7SwizzleILi2ELi4ELi3EEENS4_25smem_sparse_ptr_flag_bitsILi2ELi8EEENSI_INS5_IJNS5_IJSB_NSA_ILi8EEEEEENS5_IJSC_SG_EEEEEENS5_IJNS5_IJS16_SF_EEESL_EEEEEEEvNS4_8identityENS4_13SM90_TMA_LOADENS1D_INS1E_ILi3ELi4ELi3EEENS4_18smem_ptr_flag_bitsILi8EEENSI_INS5_IJS1I_SF_EEENS5_IJSF_SB_EEEEEEEvS1Q_EENS_8epilogue10collective18CollectiveEpilogueINS20_23Sm100TmaWarpSpecializedILi4ELi2ELi16ELb1ELb0EEEJSH_NS5_IJNSI_ISF_SB_EENSI_INSA_ILi16EEESB_EEEEEiNS5_IJSB_llEEEiS29_NS20_6fusion15FusionCallbacksIS24_NS2A_17LinearCombinationIiiiiLNS_15FloatRoundStyleE2EEESH_S28_JEEENS4_5SM1004TMEM4LOAD26SM100_TMEM_LOAD_32dp32b16xES1R_NS1D_INS1E_ILi2ELi5ELi2EEENS1T_ILi32EEENSI_INS5_IJNSA_ILi32EEENSA_ILi4EEEEEENS5_IJSB_S2M_EEEEEEENS4_39AutoVectorizingCopyWithAssumedAlignmentILi128EEENS4_14SM90_TMA_STOREES2R_S2T_S2T_EEEvvEEEEvNT_6ParamsE)
        .other          _ZN7cutlass13device_kernelINS_4gemm6kernel13GemmUniversalIN4cute5tupleIJiiiiEEENS1_10collective13CollectiveMmaINS1_41MainloopSm100TmaUmmaWarpSpecializedSparseILi10ELi2ELi2ENS5_IJNS4_1CILi1EEENSA_ILi2EEESB_EEEEENS5_IJNSA_ILi128EEENSA_ILi64EEESF_EEEaNS5_IJNS4_6LayoutINS5_IJiNS5_IJSC_iEEEiEEENS5_IJlNS5_IJSB_SC_EEElEEEEENSI_INS5_IJNS5_IJSF_iEEESO_iEEENS5_IJNS5_IJSF_NSA_ILi16384EEEEEENS5_IJSB_lEEElEEEEEEEEaNS5_IJlSB_lEEENS4_8TiledMMAINS4_8MMA_AtomIJNS4_22SM100_MMA_S8_SS_SPARSEIaaiLi128ELi64ELNS4_4UMMA5MajorE0ELS11_0ELNS10_8SaturateE0EEEEEENSI_INS5_IJSB_SB_SB_EEENS5_IJNSA_ILi0EEES16_S16_EEEEENS5_IJNS4_10UnderscoreES19_S19_EEEEENS4_23SM90_TMA_LOAD_MULTICASTENS4_14ComposedLayoutINS4_7SwizzleILi2ELi4ELi3EEENS4_25smem_sparse_ptr_flag_bitsILi2ELi8EEENSI_INS5_IJNS5_IJSB_NSA_ILi8EEEEEENS5_IJSC_SG_EEEEEENS5_IJNS5_IJS16_SF_EEESL_EEEEEEEvNS4_8identityENS4_13SM90_TMA_LOADENS1D_INS1E_ILi3ELi4ELi3EEENS4_18smem_ptr_flag_bitsILi8EEENSI_INS5_IJS1I_SF_EEENS5_IJSF_SB_EEEEEEEvS1Q_EENS_8epilogue10collective18CollectiveEpilogueINS20_23Sm100TmaWarpSpecializedILi4ELi2ELi16ELb1ELb0EEEJSH_NS5_IJNSI_ISF_SB_EENSI_INSA_ILi16EEESB_EEEEEiNS5_IJSB_llEEEiS29_NS20_6fusion15FusionCallbacksIS24_NS2A_17LinearCombinationIiiiiLNS_15FloatRoundStyleE2EEESH_S28_JEEENS4_5SM1004TMEM4LOAD26SM100_TMEM_LOAD_32dp32b16xES1R_NS1D_INS1E_ILi2ELi5ELi2EEENS1T_ILi32EEENSI_INS5_IJNSA_ILi32EEENSA_ILi4EEEEEENS5_IJSB_S2M_EEEEEEENS4_39AutoVectorizingCopyWithAssumedAlignmentILi128EEENS4_14SM90_TMA_STOREES2R_S2T_S2T_EEEvvEEEEvNT_6ParamsE,@"STO_CUDA_ENTRY STV_DEFAULT"
_ZN7cutlass13device_kernelINS_4gemm6kernel13GemmUniversalIN4cute5tupleIJiiiiEEENS1_10collective13CollectiveMmaINS1_41MainloopSm100TmaUmmaWarpSpecializedSparseILi10ELi2ELi2ENS5_IJNS4_1CILi1EEENSA_ILi2EEESB_EEEEENS5_IJNSA_ILi128EEENSA_ILi64EEESF_EEEaNS5_IJNS4_6LayoutINS5_IJiNS5_IJSC_iEEEiEEENS5_IJlNS5_IJSB_SC_EEElEEEEENSI_INS5_IJNS5_IJSF_iEEESO_iEEENS5_IJNS5_IJSF_NSA_ILi16384EEEEEENS5_IJSB_lEEElEEEEEEEEaNS5_IJlSB_lEEENS4_8TiledMMAINS4_8MMA_AtomIJNS4_22SM100_MMA_S8_SS_SPARSEIaaiLi128ELi64ELNS4_4UMMA5MajorE0ELS11_0ELNS10_8SaturateE0EEEEEENSI_INS5_IJSB_SB_SB_EEENS5_IJNSA_ILi0EEES16_S16_EEEEENS5_IJNS4_10UnderscoreES19_S19_EEEEENS4_23SM90_TMA_LOAD_MULTICASTENS4_14ComposedLayoutINS4_7SwizzleILi2ELi4ELi3EEENS4_25smem_sparse_ptr_flag_bitsILi2ELi8EEENSI_INS5_IJNS5_IJSB_NSA_ILi8EEEEEENS5_IJSC_SG_EEEEEENS5_IJNS5_IJS16_SF_EEESL_EEEEEEEvNS4_8identityENS4_13SM90_TMA_LOADENS1D_INS1E_ILi3ELi4ELi3EEENS4_18smem_ptr_flag_bitsILi8EEENSI_INS5_IJS1I_SF_EEENS5_IJSF_SB_EEEEEEEvS1Q_EENS_8epilogue10collective18CollectiveEpilogueINS20_23Sm100TmaWarpSpecializedILi4ELi2ELi16ELb1ELb0EEEJSH_NS5_IJNSI_ISF_SB_EENSI_INSA_ILi16EEESB_EEEEEiNS5_IJSB_llEEEiS29_NS20_6fusion15FusionCallbacksIS24_NS2A_17LinearCombinationIiiiiLNS_15FloatRoundStyleE2EEESH_S28_JEEENS4_5SM1004TMEM4LOAD26SM100_TMEM_LOAD_32dp32b16xES1R_NS1D_INS1E_ILi2ELi5ELi2EEENS1T_ILi32EEENSI_INS5_IJNSA_ILi32EEENSA_ILi4EEEEEENS5_IJSB_S2M_EEEEEEENS4_39AutoVectorizingCopyWithAssumedAlignmentILi128EEENS4_14SM90_TMA_STOREES2R_S2T_S2T_EEEvvEEEEvNT_6ParamsE:
[----:B------:R-:W1:Y:S01]  /*0000*/  LDC R1, c[0x0][0x37c] ;  /* 0x0000df00ff017b82 */ /* 0x000e620000000800 */
[----:B------:R-:W2:Y:S01]  /*0010*/  S2R R76, SR_TID.X ;  /* 0x00000000004c7919 */ /* 0x000ea20000002100 */
[----:B------:R-:W3:Y:S01]  /*0020*/  LDCU.64 UR6, c[0x0][0xa90] ;  /* 0x00015200ff0677ac */ /* 0x000ee20008000a00 */
[----:B------:R-:W-:Y:S01]  /*0030*/  PRMT R63, RZ, 0x7610, R63 ;  /* 0x00007610ff3f7816 */ /* 0x000fe2000000003f */
[----:B------:R-:W4:Y:S01]  /*0040*/  LDCU.64 UR38, c[0x0][0x358] ;  /* 0x00006b00ff2677ac */ /* 0x000f220008000a00 */
[----:B------:R-:W-:Y:S02]  /*0050*/  ELECT P4, URZ, PT ;  /* 0x0000000000ff782f */ /* 0x000fe40003880000 */
[----:B---3--:R-:W-:-:S04]  /*0060*/  ISETP.NE.U32.AND P0, PT, RZ, UR6, PT ;  /* 0x00000006ff007c0c */ /* 0x008fc8000bf05070 */
[----:B------:R-:W-:Y:S02]  /*0070*/  ISETP.NE.AND.EX P1, PT, RZ, UR7, PT, P0 ;  /* 0x00000007ff007c0c */ /* 0x000fe4000bf25300 */
[----:B--2---:R-:W-:-:S05]  /*0080*/  SHF.R.U32.HI R67, RZ, 0x5, R76 ;  /* 0x00000005ff437819 */ /* 0x004fca000001164c */
[----:B------:R-:W2:Y:S02]  /*0090*/  SHFL.IDX PT, R0, R67, RZ, 0x1f ;  /* 0x00001fff43007589 */ /* 0x000ea400000e0000 */
[----:B--2---:R-:W-:-:S04]  /*00a0*/  R2UR UR8, R0 ;  /* 0x00000000000872ca */ /* 0x004fc800000e0000 */
[----:B-1--4-:R-:W-:Y:S05]  /*00b0*/  @P1 BRA `(.L_x_0) ;  /* 0x00000000002c1947 */ /* 0x012fea0003800000 */
[----:B------:R-:W1:Y:S02]  /*00c0*/  LDCU.64 UR4, c[0x0][0xa88] ;  /* 0x00015100ff0477ac */ /* 0x000e640008000a00 */
[----:B-1----:R-:W-:-:S04]  /*00d0*/  UISETP.NE.U32.AND UP0, UPT, UR4, URZ, UPT ;  /* 0x000000ff0400728c */ /* 0x002fc8000bf05070 */
[----:B------:R-:W-:-:S09]  /*00e0*/  UISETP.NE.AND.EX UP0, UPT, UR5, URZ, UPT, UP0 ;  /* 0x000000ff0500728c */ /* 0x000fd2000bf05300 */
[----:B------:R-:W-:Y:S05]  /*00f0*/  BRA.U !UP0, `(.L_x_1) ;  /* 0x0000000108107547 */ /* 0x000fea000b800000 */
[----:B------:R-:W1:Y:S02]  /*0100*/  LDC.64 R34, c[0x0][0xa88] ;  /* 0x0002a200ff227b82 */ /* 0x000e640000000a00 */
[----:B-1----:R1:W5:Y:S01]  /*0110*/  LDG.E R34, desc[UR38][R34.64] ;  /* 0x0000002622227981 */ /* 0x002362000c1e1900 */
[----:B------:R-:W-:Y:S01]  /*0120*/  HFMA2 R63, -RZ, RZ, 0, 5.9604644775390625e-08 ;  /* 0x00000001ff3f7431 */ /* 0x000fe200000001ff */
[----:B------:R-:W-:Y:S05]  /*0130*/  BRA `(.L_x_0) ;  /* 0x00000000000c7947 */ /* 0x000fea0003800000 */
.L_x_1:
[----:B------:R-:W1:Y:S01]  /*0140*/  LDCU UR4, c[0x0][0xa80] ;  /* 0x00015000ff0477ac */ /* 0x000e620008000800 */
[----:B------:R-:W-:Y:S01]  /*0150*/  HFMA2 R63, -RZ, RZ, 0, 5.9604644775390625e-08 ;  /* 0x00000001ff3f7431 */ /* 0x000fe200000001ff */
[----:B-1----:R-:W-:-:S07]  /*0160*/  MOV R34, UR4 ;  /* 0x0000000400227c02 */ /* 0x002fce0008000f00 */
.L_x_0:
[----:B------:R-:W2:Y:S02]  /*0170*/  LDCU.64 UR4, c[0x0][0xab0] ;  /* 0x00015600ff0477ac */ /* 0x000ea40008000a00 */
[----:B--2---:R-:W-:-:S04]  /*0180*/  UISETP.NE.U32.AND UP0, UPT, UR4, URZ, UPT ;  /* 0x000000ff0400728c */ /* 0x004fc8000bf05070 */
[----:B------:R-:W-:-:S09]  /*0190*/  UISETP.NE.AND.EX UP0, UPT, UR5, URZ, UPT, UP0 ;  /* 0x000000ff0500728c */ /* 0x000fd2000bf05300 */
[----:B------:R-:W-:Y:S05]  /*01a0*/  BRA.U UP0, `(.L_x_2) ;  /* 0x0000000100247547 */ /* 0x000fea000b800000 */
[----:B------:R-:W2:Y:S02]  /*01b0*/  LDCU.64 UR4, c[0x0][0xaa8] ;  /* 0x00015500ff0477ac */ /* 0x000ea40008000a00 */
[----:B--2---:R-:W-:-:S04]  /*01c0*/  UISETP.NE.U32.AND UP0, UPT, UR4, URZ, UPT ;  /* 0x000000ff0400728c */ /* 0x004fc8000bf05070 */
[----:B------:R-:W-:-:S09]  /*01d0*/  UISETP.NE.AND.EX UP0, UPT, UR5, URZ, UPT, UP0 ;  /* 0x000000ff0500728c */ /* 0x000fd2000bf05300 */
[----:B------:R-:W-:Y:S05]  /*01e0*/  BRA.U !UP0, `(.L_x_3) ;  /* 0x00000001080c7547 */ /* 0x000fea000b800000 */
[----:B------:R-:W2:Y:S02]  /*01f0*/  LDC.64 R32, c[0x0][0xaa8] ;  /* 0x0002aa00ff207b82 */ /* 0x000ea40000000a00 */
[----:B--2---:R2:W5:Y:S01]  /*0200*/  LDG.E R32, desc[UR38][R32.64] ;  /* 0x0000002620207981 */ /* 0x004562000c1e1900 */
[----:B------:R-:W-:Y:S05]  /*0210*/  BRA `(.L_x_2) ;  /* 0x0000000000087947 */ /* 0x000fea0003800000 */
.L_x_3:
[----:B------:R-:W2:Y:S02]  /*0220*/  LDCU UR4, c[0x0][0xaa0] ;  /* 0x00015400ff0477ac */ /* 0x000ea40008000800 */
[----:B--2---:R-:W-:Y:S02]  /*0230*/  MOV R32, UR4 ;  /* 0x0000000400207c02 */ /* 0x004fe40008000f00 */
.L_x_2:
[----:B------:R-:W-:Y:S01]  /*0240*/  IMAD.U32 R0, RZ, RZ, UR8 ;  /* 0x00000008ff007e24 */ /* 0x000fe2000f8e00ff */
[----:B------:R-:W-:Y:S04]  /*0250*/  BSSY.RECONVERGENT B0, `(.L_x_4) ;  /* 0x000000f000007945 */ /* 0x000fe80003800200 */
[C---:B------:R-:W-:Y:S02]  /*0260*/  ISETP.NE.OR P2, PT, R0.reuse, 0x1, !P4 ;  /* 0x000000010000780c */ /* 0x040fe40006745670 */
[----:B------:R-:W-:-:S11]  /*0270*/  ISETP.NE.OR P1, PT, R0, 0x3, !P4 ;  /* 0x000000030000780c */ /* 0x000fd60006725670 */
[----:B------:R-:W-:Y:S05]  /*0280*/  @P2 BRA `(.L_x_5) ;  /* 0x00000000002c2947 */ /* 0x000fea0003800000 */
[----:B------:R-:W3:Y:S02]  /*0290*/  LDCU.64 UR4, c[0x0][0x348] ;  /* 0x00006900ff0477ac */ /* 0x000ee40008000a00 */
[----:B---3--:R-:W-:Y:S02]  /*02a0*/  UIADD3 UR12, UP2, UPT, UR4, 0x80, URZ ;  /* 0x00000080040c7890 */ /* 0x008fe4000ff5e0ff */
[----:B------:R-:W-:Y:S02]  /*02b0*/  UIADD3 UR10, UP1, UPT, UR4, 0x280, URZ ;  /* 0x00000280040a7890 */ /* 0x000fe4000ff3e0ff */
[----:B------:R-:W-:Y:S02]  /*02c0*/  UIADD3 UR4, UP0, UPT, UR4, 0x180, URZ ;  /* 0x0000018004047890 */ /* 0x000fe4000ff1e0ff */
[----:B------:R-:W-:Y:S02]  /*02d0*/  UIADD3.X UR13, UPT, UPT, URZ, UR5, URZ, UP2, !UPT ;  /* 0x00000005ff0d7290 */ /* 0x000fe400097fe4ff */
[----:B------:R-:W-:-:S02]  /*02e0*/  UIADD3.X UR11, UPT, UPT, URZ, UR5, URZ, UP1, !UPT ;  /* 0x00000005ff0b7290 */ /* 0x000fc40008ffe4ff */
[----:B------:R-:W-:-:S05]  /*02f0*/  UIADD3.X UR5, UPT, UPT, URZ, UR5, URZ, UP0, !UPT ;  /* 0x00000005ff057290 */ /* 0x000fca00087fe4ff */
[----:B------:R3:W-:Y:S02]  /*0300*/  UTMACCTL.PF [UR12] ;  /* 0x000000000c0079b9 */ /* 0x0007e40008040000 */
[----:B------:R3:W-:Y:S02]  /*0310*/  UTMACCTL.PF [UR10] ;  /* 0x000000000a0079b9 */ /* 0x0007e40008040000 */
[----:B------:R3:W-:Y:S02]  /*0320*/  UTMACCTL.PF [UR4] ;  /* 0x00000000040079b9 */ /* 0x0007e40008040000 */
[----:B---3--:R-:W-:Y:S01]  /*0330*/  NOP ;  /* 0x0000000000007918 */ /* 0x008fe20000000000 */
.L_x_5:
[----:B------:R-:W-:Y:S05]  /*0340*/  BSYNC.RECONVERGENT B0 ;  /* 0x0000000000007941 */ /* 0x000fea0003800200 */
.L_x_4:
[----:B------:R-:W-:Y:S04]  /*0350*/  BSSY.RECONVERGENT B0, `(.L_x_6) ;  /* 0x000000a000007945 */ /* 0x000fe80003800200 */
[----:B------:R-:W-:Y:S05]  /*0360*/  @P1 BRA `(.L_x_7) ;  /* 0x0000000000201947 */ /* 0x000fea0003800000 */
[----:B------:R-:W3:Y:S02]  /*0370*/  LDCU.64 UR4, c[0x0][0x348] ;  /* 0x00006900ff0477ac */ /* 0x000ee40008000a00 */
[----:B---3--:R-:W-:Y:S02]  /*0380*/  UIADD3 UR10, UP1, UPT, UR4, 0x780, URZ ;  /* 0x00000780040a7890 */ /* 0x008fe4000ff3e0ff */
[----:B------:R-:W-:Y:S02]  /*0390*/  UIADD3 UR4, UP0, UPT, UR4, 0x880, URZ ;  /* 0x0000088004047890 */ /* 0x000fe4000ff1e0ff */
[----:B------:R-:W-:Y:S02]  /*03a0*/  UIADD3.X UR11, UPT, UPT, URZ, UR5, URZ, UP1, !UPT ;  /* 0x00000005ff0b7290 */ /* 0x000fe40008ffe4ff */
[----:B------:R-:W-:-:S07]  /*03b0*/  UIADD3.X UR5, UPT, UPT, URZ, UR5, URZ, UP0, !UPT ;  /* 0x00000005ff057290 */ /* 0x000fce00087fe4ff */
[----:B------:R3:W-:Y:S02]  /*03c0*/  UTMACCTL.PF [UR10] ;  /* 0x000000000a0079b9 */ /* 0x0007e40008040000 */
[----:B------:R3:W-:Y:S02]  /*03d0*/  UTMACCTL.PF [UR4] ;  /* 0x00000000040079b9 */ /* 0x0007e40008040000 */
[----:B---3--:R-:W-:Y:S01]  /*03e0*/  NOP ;  /* 0x0000000000007918 */ /* 0x008fe20000000000 */
.L_x_7:
[----:B------:R-:W-:Y:S05]  /*03f0*/  BSYNC.RECONVERGENT B0 ;  /* 0x0000000000007941 */ /* 0x000fea0003800200 */
.L_x_6:
[----:B------:R-:W3:Y:S01]  /*0400*/  LDCU.64 UR4, c[0x0][0xa88] ;  /* 0x00015100ff0477ac */ /* 0x000ee20008000a00 */
[----:B------:R-:W-:Y:S01]  /*0410*/  ISETP.NE.AND.EX P0, PT, RZ, UR7, PT, P0 ;  /* 0x00000007ff007c0c */ /* 0x000fe2000bf05300 */
[----:B------:R-:W-:Y:S01]  /*0420*/  UPLOP3.LUT UP5, UPT, UPT, UPT, UPT, 0x80, 0x8 ;  /* 0x000000000008789c */ /* 0x000fe20003faf070 */
[----:B---3--:R-:W-:-:S04]  /*0430*/  ISETP.NE.U32.AND P1, PT, RZ, UR4, PT ;  /* 0x00000004ff007c0c */ /* 0x008fc8000bf25070 */
[----:B------:R-:W-:-:S13]  /*0440*/  ISETP.NE.AND.EX P1, PT, RZ, UR5, PT, P1 ;  /* 0x00000005ff007c0c */ /* 0x000fda000bf25310 */
[----:B------:R-:W-:Y:S05]  /*0450*/  @P1 BRA P0, `(.L_x_8) ;  /* 0x0000000000281947 */ /* 0x000fea0000000000 */
[----:B-----5:R-:W-:Y:S01]  /*0460*/  R2UR UR9, R34 ;  /* 0x00000000220972ca */ /* 0x020fe200000e0000 */
[----:B------:R-:W-:Y:S02]  /*0470*/  UISETP.NE.U32.AND UP2, UPT, UR6, URZ, UPT ;  /* 0x000000ff0600728c */ /* 0x000fe4000bf45070 */
[----:B------:R-:W-:Y:S02]  /*0480*/  UISETP.NE.U32.AND UP0, UPT, UR4, URZ, UPT ;  /* 0x000000ff0400728c */ /* 0x000fe4000bf05070 */
[----:B------:R-:W-:Y:S02]  /*0490*/  UISETP.NE.AND.EX UP2, UPT, UR7, URZ, UPT, UP2 ;  /* 0x000000ff0700728c */ /* 0x000fe4000bf45320 */
[----:B------:R-:W-:-:S04]  /*04a0*/  UISETP.NE.AND.EX UP0, UPT, UR5, URZ, UPT, UP0 ;  /* 0x000000ff0500728c */ /* 0x000fc8000bf05300 */
[----:B------:R-:W-:Y:S02]  /*04b0*/  USEL UR4, URZ, 0xffffffff, UP0 ;  /* 0xffffffffff047887 */ /* 0x000fe40008000000 */
[----:B------:R-:W-:-:S04]  /*04c0*/  UISETP.NE.AND UP1, UPT, UR9, URZ, UPT ;  /* 0x000000ff0900728c */ /* 0x000fc8000bf25270 */
[----:B------:R-:W-:-:S04]  /*04d0*/  @!UP2 USEL UR4, URZ, 0xffffffff, UP1 ;  /* 0xffffffffff04a887 */ /* 0x000fc80008800000 */
[----:B------:R-:W-:-:S04]  /*04e0*/  ULOP3.LUT UR4, UR4, 0x1, URZ, 0xc0, !UPT ;  /* 0x0000000104047892 */ /* 0x000fc8000f8ec0ff */
[----:B------:R-:W-:Y:S02]  /*04f0*/  UISETP.NE.U32.AND UP5, UPT, UR4, 0x1, UPT ;  /* 0x000000010400788c */ /* 0x000fe4000bfa5070 */
.L_x_8:
[----:B------:R-:W3:Y:S02]  /*0500*/  SHFL.IDX PT, R2, R67, RZ, 0x1f ;  /* 0x00001fff43027589 */ /* 0x000ee400000e0000 */
[----:B---3--:R-:W-:-:S13]  /*0510*/  ISETP.NE.AND P0, PT, R2, RZ, PT ;  /* 0x000000ff0200720c */ /* 0x008fda0003f05270 */
[----:B------:R-:W-:Y:S05]  /*0520*/  @P0 BRA `(.L_x_9) ;  /* 0x0000000000940947 */ /* 0x000fea0003800000 */
[----:B------:R-:W-:Y:S01]  /*0530*/  ELECT P0, URZ, PT ;  /* 0x0000000000ff782f */ /* 0x000fe20003800000 */
[----:B------:R-:W-:-:S12]  /*0540*/  BSSY.RECONVERGENT B0, `(.L_x_9) ;  /* 0x0000023000007945 */ /* 0x000fd80003800200 */
[----:B------:R-:W-:Y:S05]  /*0550*/  @!P0 BRA `(.L_x_10) ;  /* 0x0000000000848947 */ /* 0x000fea0003800000 */
[----:B------:R-:W3:Y:S01]  /*0560*/  S2UR UR6, SR_CgaCtaId ;  /* 0x00000000000679c3 */ /* 0x000ee20000008800 */
[----:B------:R-:W-:Y:S01]  /*0570*/  UMOV UR7, 0x400 ;  /* 0x0000040000077882 */ /* 0x000fe20000000000 */
[----:B------:R-:W-:Y:S01]  /*0580*/  UMOV UR5, 0x1 ;  /* 0x0000000100057882 */ /* 0x000fe20000000000 */
[----:B------:R-:W-:Y:S01]  /*0590*/  UMOV UR4, 0x2 ;  /* 0x0000000200047882 */ /* 0x000fe20000000000 */
[----:B------:R-:W-:-:S04]  /*05a0*/  UIADD3 UR10, UPT, UPT, -UR5, 0x100000, URZ ;  /* 0x00100000050a7890 */ /* 0x000fc8000fffe1ff */
[----:B------:R-:W-:Y:S02]  /*05b0*/  USHF.L.U32 UR11, UR10, 0xb, URZ ;  /* 0x0000000b0a0b7899 */ /* 0x000fe400080006ff */
[----:B------:R-:W-:Y:S02]  /*05c0*/  USHF.L.U32 UR10, UR10, 0x1, URZ ;  /* 0x000000010a0a7899 */ /* 0x000fe400080006ff */
[----:B------:R-:W-:-:S04]  /*05d0*/  UIADD3 UR4, UPT, UPT, -UR4, 0x100000, URZ ;  /* 0x0010000004047890 */ /* 0x000fc8000fffe1ff */
[----:B------:R-:W-:Y:S02]  /*05e0*/  USHF.L.U32 UR5, UR4, 0xb, URZ ;  /* 0x0000000b04057899 */ /* 0x000fe400080006ff */
[----:B------:R-:W-:Y:S02]  /*05f0*/  USHF.L.U32 UR4, UR4, 0x1, URZ ;  /* 0x0000000104047899 */ /* 0x000fe400080006ff */
[----:B---3--:R-:W-:Y:S01]  /*0600*/  ULEA UR6, UR6, UR7, 0x18 ;  /* 0x0000000706067291 */ /* 0x008fe2000f8ec0ff */
[----:B------:R-:W3:Y:S11]  /*0610*/  FENCE.VIEW.ASYNC.S ;  /* 0x00000000000073c6 */ /* 0x000ef60000000000 */
[----:B---3--:R3:W4:Y:S01]  /*0620*/  SYNCS.EXCH.64 URZ, [UR6], UR10 ;  /* 0x0000000a06ff75b2 */ /* 0x0087220008000100 */
[----:B------:R3:W1:Y:S01]  /*0630*/  SYNCS.EXCH.64 URZ, [UR6+0x50], UR4 ;  /* 0x0000500406ff75b2 */ /* 0x0006620008000100 */
        /* <DEDUP_REMOVED lines=17> */
[----:B------:R3:W1:Y:S02]  /*0750*/  SYNCS.EXCH.64 URZ, [UR6+0x98], UR4 ;  /* 0x0000980406ff75b2 */ /* 0x0006640008000100 */
[----:B---3--:R-:W-:Y:S01]  /*0760*/  NOP ;  /* 0x0000000000007918 */ /* 0x008fe20000000000 */
.L_x_10:
[----:B------:R-:W-:Y:S05]  /*0770*/  BSYNC.RECONVERGENT B0 ;  /* 0x0000000000007941 */ /* 0x000fea0003800200 */
.L_x_9:
[----:B------:R-:W3:Y:S01]  /*0780*/  SHFL.IDX PT, R2, R67, RZ, 0x1f ;  /* 0x00001fff43027589 */ /* 0x000ee200000e0000 */
[----:B------:R-:W-:Y:S01]  /*0790*/  NOP ;  /* 0x0000000000007918 */ /* 0x000fe20000000000 */
[----:B---3--:R-:W-:-:S13]  /*07a0*/  ISETP.NE.AND P0, PT, R2, 0x1, PT ;  /* 0x000000010200780c */ /* 0x008fda0003f05270 */
[----:B------:R-:W-:Y:S05]  /*07b0*/  @P0 BRA `(.L_x_11) ;  /* 0x0000000000580947 */ /* 0x000fea0003800000 */
        /* <DEDUP_REMOVED lines=9> */
[----:B------:R-:W-:Y:S01]  /*0850*/  USHF.L.U32 UR4, UR4, 0x1, URZ ;  /* 0x0000000104047899 */ /* 0x000fe200080006ff */
[----:B------:R-:W-:Y:S01]  /*0860*/  ELECT P0, URZ, PT ;  /* 0x0000000000ff782f */ /* 0x000fe20003800000 */
[----:B---3--:R-:W-:Y:S01]  /*0870*/  ULEA UR6, UR6, UR7, 0x18 ;  /* 0x0000000706067291 */ /* 0x008fe2000f8ec0ff */
[----:B------:R-:W3:Y:S11]  /*0880*/  FENCE.VIEW.ASYNC.S ;  /* 0x00000000000073c6 */ /* 0x000ef60000000000 */
[----:B---3--:R3:W1:Y:S01]  /*0890*/  SYNCS.EXCH.64 URZ, [UR6+0xa0], UR10 ;  /* 0x0000a00a06ff75b2 */ /* 0x0086620008000100 */
[----:B------:R3:W1:Y:S01]  /*08a0*/  SYNCS.EXCH.64 URZ, [UR6+0xc0], UR4 ;  /* 0x0000c00406ff75b2 */ /* 0x0006620008000100 */
[----:B------:R3:W1:Y:S01]  /*08b0*/  SYNCS.EXCH.64 URZ, [UR6+0xa8], UR10 ;  /* 0x0000a80a06ff75b2 */ /* 0x0006620008000100 */
[----:B------:R3:W1:Y:S01]  /*08c0*/  SYNCS.EXCH.64 URZ, [UR6+0xc8], UR4 ;  /* 0x0000c80406ff75b2 */ /* 0x0006620008000100 */
[----:B------:R3:W1:Y:S01]  /*08d0*/  SYNCS.EXCH.64 URZ, [UR6+0xb0], UR10 ;  /* 0x0000b00a06ff75b2 */ /* 0x0006620008000100 */
[----:B------:R3:W1:Y:S01]  /*08e0*/  SYNCS.EXCH.64 URZ, [UR6+0xd0], UR4 ;  /* 0x0000d00406ff75b2 */ /* 0x0006620008000100 */
[----:B------:R3:W1:Y:S01]  /*08f0*/  SYNCS.EXCH.64 URZ, [UR6+0xb8], UR10 ;  /* 0x0000b80a06ff75b2 */ /* 0x0006620008000100 */
[----:B------:R3:W1:Y:S01]  /*0900*/  SYNCS.EXCH.64 URZ, [UR6+0xd8], UR4 ;  /* 0x0000d80406ff75b2 */ /* 0x0006620008000100 */
[----:B------:R-:W-:Y:S01]  /*0910*/  NOP ;  /* 0x0000000000007918 */ /* 0x000fe20000000000 */
.L_x_11:
[----:B------:R-:W2:Y:S01]  /*0920*/  SHFL.IDX PT, R2, R67, RZ, 0x1f ;  /* 0x00001fff43027589 */ /* 0x000ea200000e0000 */
[----:B------:R-:W-:Y:S01]  /*0930*/  NOP ;  /* 0x0000000000007918 */ /* 0x000fe20000000000 */
[----:B--2---:R-:W-:-:S13]  /*0940*/  ISETP.NE.AND P0, PT, R2, 0x3, PT ;  /* 0x000000030200780c */ /* 0x004fda0003f05270 */
[----:B------:R-:W-:Y:S05]  /*0950*/  @P0 BRA `(.L_x_12) ;  /* 0x0000000000300947 */ /* 0x000fea0003800000 */
[----:B---3--:R-:W2:Y:S01]  /*0960*/  S2UR UR5, SR_CgaCtaId ;  /* 0x00000000000579c3 */ /* 0x008ea20000008800 */
[----:B------:R-:W-:Y:S01]  /*0970*/  UMOV UR6, 0x400 ;  /* 0x0000040000067882 */ /* 0x000fe20000000000 */
[----:B------:R-:W-:Y:S01]  /*0980*/  UMOV UR4, 0x20 ;  /* 0x0000002000047882 */ /* 0x000fe20000000000 */
[----:B------:R-:W-:Y:S01]  /*0990*/  ELECT P0, URZ, PT ;  /* 0x0000000000ff782f */ /* 0x000fe20003800000 */
[----:B--2---:R-:W-:Y:S02]  /*09a0*/  ULEA UR5, UR5, UR6, 0x18 ;  /* 0x0000000605057291 */ /* 0x004fe4000f8ec0ff */
[----:B------:R-:W-:-:S04]  /*09b0*/  UIADD3 UR6, UPT, UPT, -UR4, 0x100000, URZ ;  /* 0x0010000004067890 */ /* 0x000fc8000fffe1ff */
[----:B------:R-:W-:Y:S02]  /*09c0*/  USHF.L.U32 UR7, UR6, 0xb, URZ ;  /* 0x0000000b06077899 */ /* 0x000fe400080006ff */
[----:B------:R-:W-:Y:S01]  /*09d0*/  USHF.L.U32 UR6, UR6, 0x1, URZ ;  /* 0x0000000106067899 */ /* 0x000fe200080006ff */
[----:B------:R-:W2:Y:S11]  /*09e0*/  FENCE.VIEW.ASYNC.S ;  /* 0x00000000000073c6 */ /* 0x000eb60000000000 */
[----:B--2---:R2:W3:Y:S01]  /*09f0*/  SYNCS.EXCH.64 URZ, [UR5+0xe0], UR6 ;  /* 0x0000e00605ff75b2 */ /* 0x0044e20008000100 */
[----:B------:R2:W1:Y:S01]  /*0a00*/  SYNCS.EXCH.64 URZ, [UR5+0xe8], UR6 ;  /* 0x0000e80605ff75b2 */ /* 0x0004620008000100 */
[----:B------:R-:W-:Y:S01]  /*0a10*/  NOP ;  /* 0x0000000000007918 */ /* 0x000fe20000000000 */
.L_x_12:
[----:B------:R-:W4:Y:S01]  /*0a20*/  SHFL.IDX PT, R2, R67, RZ, 0x1f ;  /* 0x00001fff43027589 */ /* 0x000f2200000e0000 */
[----:B------:R-:W-:Y:S01]  /*0a30*/  NOP ;  /* 0x0000000000007918 */ /* 0x000fe20000000000 */
[----:B----4-:R-:W-:-:S13]  /*0a40*/  ISETP.NE.AND P0, PT, R2, 0x4, PT ;  /* 0x000000040200780c */ /* 0x010fda0003f05270 */
[----:B------:R-:W-:Y:S05]  /*0a50*/  @P0 BRA `(.L_x_13) ;  /* 0x00000000004c0947 */ /* 0x000fea0003800000 */
[----:B--23--:R-:W2:Y:S01]  /*0a60*/  S2UR UR5, SR_CgaCtaId ;  /* 0x00000000000579c3 */ /* 0x00cea20000008800 */
[----:B------:R-:W-:Y:S01]  /*0a70*/  UMOV UR7, 0x1e0 ;  /* 0x000001e000077882 */ /* 0x000fe20000000000 */
[----:B------:R-:W-:Y:S01]  /*0a80*/  UMOV UR6, 0x400 ;  /* 0x0000040000067882 */ /* 0x000fe20000000000 */
[----:B------:R-:W-:Y:S01]  /*0a90*/  USEL UR7, UR7, 0x1a0, UP5 ;  /* 0x000001a007077887 */ /* 0x000fe2000a800000 */
[----:B------:R-:W-:Y:S01]  /*0aa0*/  UMOV UR4, 0x1 ;  /* 0x0000000100047882 */ /* 0x000fe20000000000 */
[----:B------:R-:W-:Y:S01]  /*0ab0*/  ELECT P0, URZ, PT ;  /* 0x0000000000ff782f */ /* 0x000fe20003800000 */
[----:B------:R-:W-:-:S04]  /*0ac0*/  UIADD3 UR10, UPT, UPT, -UR4, 0x100000, URZ ;  /* 0x00100000040a7890 */ /* 0x000fc8000fffe1ff */
[----:B------:R-:W-:Y:S02]  /*0ad0*/  USHF.L.U32 UR11, UR10, 0xb, URZ ;  /* 0x0000000b0a0b7899 */ /* 0x000fe400080006ff */
[----:B------:R-:W-:Y:S02]  /*0ae0*/  USHF.L.U32 UR10, UR10, 0x1, URZ ;  /* 0x000000010a0a7899 */ /* 0x000fe400080006ff */
[----:B--2---:R-:W-:Y:S02]  /*0af0*/  ULEA UR5, UR5, UR6, 0x18 ;  /* 0x0000000605057291 */ /* 0x004fe4000f8ec0ff */
[----:B------:R-:W-:-:S04]  /*0b00*/  UIADD3 UR6, UPT, UPT, -UR7, 0x100000, URZ ;  /* 0x0010000007067890 */ /* 0x000fc8000fffe1ff */
[----:B------:R-:W-:Y:S02]  /*0b10*/  USHF.L.U32 UR7, UR6, 0xb, URZ ;  /* 0x0000000b06077899 */ /* 0x000fe400080006ff */
[----:B------:R-:W-:Y:S01]  /*0b20*/  USHF.L.U32 UR6, UR6, 0x1, URZ ;  /* 0x0000000106067899 */ /* 0x000fe200080006ff */
[----:B------:R-:W2:Y:S03]  /*0b30*/  FENCE.VIEW.ASYNC.S ;  /* 0x00000000000073c6 */ /* 0x000ea60000000000 */
[----:B--2---:R4:W2:Y:S08]  /*0b40*/  SYNCS.EXCH.64 URZ, [UR5+0xf0], UR10 ;  /* 0x0000f00a05ff75b2 */ /* 0x0048b00008000100 */
[----:B------:R4:W3:Y:S01]  /*0b50*/  SYNCS.EXCH.64 URZ, [UR5+0x100], UR6 ;  /* 0x0001000605ff75b2 */ /* 0x0008e20008000100 */
[----:B------:R4:W1:Y:S01]  /*0b60*/  SYNCS.EXCH.64 URZ, [UR5+0xf8], UR10 ;  /* 0x0000f80a05ff75b2 */ /* 0x0008620008000100 */
[----:B------:R4:W1:Y:S02]  /*0b70*/  SYNCS.EXCH.64 URZ, [UR5+0x108], UR6 ;  /* 0x0001080605ff75b2 */ /* 0x0008640008000100 */
[----:B----4-:R-:W-:Y:S01]  /*0b80*/  NOP ;  /* 0x0000000000007918 */ /* 0x010fe20000000000 */
.L_x_13:
[----:B------:R-:W4:Y:S01]  /*0b90*/  SHFL.IDX PT, R2, R67, RZ, 0x1f ;  /* 0x00001fff43027589 */ /* 0x000f2200000e0000 */
[----:B------:R-:W-:Y:S01]  /*0ba0*/  NOP ;  /* 0x0000000000007918 */ /* 0x000fe20000000000 */
[----:B----4-:R-:W-:-:S13]  /*0bb0*/  ISETP.NE.AND P0, PT, R2, 0x5, PT ;  /* 0x000000050200780c */ /* 0x010fda0003f05270 */
[----:B------:R-:W-:Y:S05]  /*0bc0*/  @P0 BRA `(.L_x_14) ;  /* 0x0000000000480947 */ /* 0x000fea0003800000 */
[----:B--23--:R-:W2:Y:S01]  /*0bd0*/  S2UR UR6, SR_CgaCtaId ;  /* 0x00000000000679c3 */ /* 0x00cea20000008800 */
        /* <DEDUP_REMOVED lines=10> */
[----:B--2---:R-:W-:Y:S01]  /*0c80*/  ULEA UR6, UR6, UR7, 0x18 ;  /* 0x0000000706067291 */ /* 0x004fe2000f8ec0ff */
[----:B------:R-:W2:Y:S11]  /*0c90*/  FENCE.VIEW.ASYNC.S ;  /* 0x00000000000073c6 */ /* 0x000eb60000000000 */
[----:B--2---:R4:W2:Y:S01]  /*0ca0*/  SYNCS.EXCH.64 URZ, [UR6+0x110], UR10 ;  /* 0x0001100a06ff75b2 */ /* 0x0048a20008000100 */
[----:B------:R4:W3:Y:S01]  /*0cb0*/  SYNCS.EXCH.64 URZ, [UR6+0x120], UR4 ;  /* 0x0001200406ff75b2 */ /* 0x0008e20008000100 */
[----:B------:R4:W1:Y:S01]  /*0cc0*/  SYNCS.EXCH.64 URZ, [UR6+0x118], UR10 ;  /* 0x0001180a06ff75b2 */ /* 0x0008620008000100 */
[----:B------:R4:W1:Y:S02]  /*0cd0*/  SYNCS.EXCH.64 URZ, [UR6+0x128], UR4 ;  /* 0x0001280406ff75b2 */ /* 0x0008640008000100 */
[----:B----4-:R-:W-:Y:S01]  /*0ce0*/  NOP ;  /* 0x0000000000007918 */ /* 0x010fe20000000000 */
.L_x_14:
[----:B------:R-:W4:Y:S01]  /*0cf0*/  SHFL.IDX PT, R2, R67, RZ, 0x1f ;  /* 0x00001fff43027589 */ /* 0x000f2200000e0000 */
[----:B------:R-:W-:Y:S01]  /*0d00*/  NOP ;  /* 0x0000000000007918 */ /* 0x000fe20000000000 */
[----:B----4-:R-:W-:-:S13]  /*0d10*/  ISETP.NE.AND P0, PT, R2, 0x3, PT ;  /* 0x000000030200780c */ /* 0x010fda0003f05270 */
[----:B------:R-:W-:Y:S05]  /*0d20*/  @P0 BRA `(.L_x_15) ;  /* 0x0000000000380947 */ /* 0x000fea0003800000 */
[----:B--23--:R-:W2:Y:S01]  /*0d30*/  S2UR UR5, SR_CgaCtaId ;  /* 0x00000000000579c3 */ /* 0x00cea20000008800 */
        /* <DEDUP_REMOVED lines=8> */
[----:B--2---:R4:W2:Y:S01]  /*0dc0*/  SYNCS.EXCH.64 URZ, [UR5+0x130], UR6 ;  /* 0x0001300605ff75b2 */ /* 0x0048a20008000100 */
[----:B------:R4:W3:Y:S01]  /*0dd0*/  SYNCS.EXCH.64 URZ, [UR5+0x140], UR6 ;  /* 0x0001400605ff75b2 */ /* 0x0008e20008000100 */
[----:B------:R4:W1:Y:S01]  /*0de0*/  SYNCS.EXCH.64 URZ, [UR5+0x138], UR6 ;  /* 0x0001380605ff75b2 */ /* 0x0008620008000100 */
[----:B------:R4:W1:Y:S02]  /*0df0*/  SYNCS.EXCH.64 URZ, [UR5+0x148], UR6 ;  /* 0x0001480605ff75b2 */ /* 0x0008640008000100 */
[----:B----4-:R-:W-:Y:S01]  /*0e00*/  NOP ;  /* 0x0000000000007918 */ /* 0x010fe20000000000 */
.L_x_15:
[----:B---3--:R-:W3:Y:S01]  /*0e10*/  LDCU UR4, c[0x0][0x36c] ;  /* 0x00006d80ff0477ac */ /* 0x008ee20008000800 */
[----:B------:R-:W-:Y:S01]  /*0e20*/  ISETP.NE.OR P4, PT, R0, 0x2, !P4 ;  /* 0x000000020000780c */ /* 0x000fe20006785670 */
[----:B------:R-:W-:Y:S01]  /*0e30*/  NOP ;  /* 0x0000000000007918 */ /* 0x000fe20000000000 */
[----:B------:R-:W-:Y:S01]  /*0e40*/  LOP3.LUT R3, R76, 0x1f, RZ, 0xc0, !PT ;  /* 0x0000001f4c037812 */ /* 0x000fe200078ec0ff */
[----:B------:R-:W-:Y:S02]  /*0e50*/  UISETP.EQ.AND UP0, UPT, UR8, 0x3, UP5 ;  /* 0x000000030800788c */ /* 0x000fe4000af02270 */
[----:B------:R-:W-:Y:S02]  /*0e60*/  UISETP.NE.AND UP4, UPT, UR8, URZ, UPT ;  /* 0x000000ff0800728c */ /* 0x000fe4000bf85270 */
[----:B---3--:R-:W-:-:S09]  /*0e70*/  UISETP.EQ.U32.AND UP1, UPT, UR4, 0x1, UPT ;  /* 0x000000010400788c */ /* 0x008fd2000bf22070 */
[----:B------:R-:W-:Y:S05]  /*0e80*/  BRA.U !UP1, `(.L_x_16) ;  /* 0x0000000109087547 */ /* 0x000fea000b800000 */
[----:B-12---:R-:W-:Y:S01]  /*0e90*/  UCGABAR_ARV ;  /* 0x00000000000079c7 */ /* 0x006fe20008000000 */
[----:B------:R-:W-:Y:S05]  /*0ea0*/  BRA `(.L_x_17) ;  /* 0x0000000000047947 */ /* 0x000fea0003800000 */
.L_x_16:
[----:B-12---:R-:W-:Y:S01]  /*0eb0*/  NOP ;  /* 0x0000000000007918 */ /* 0x006fe20000000000 */
.L_x_17:
[----:B------:R-:W1:Y:S01]  /*0ec0*/  S2UR UR5, SR_CTAID.Y ;  /* 0x00000000000579c3 */ /* 0x000e620000002600 */
[----:B------:R-:W-:-:S05]  /*0ed0*/  CS2R.32 R62, SR_CgaSize ;  /* 0x00000000003e7805 */ /* 0x000fca0000008a00 */
[----:B------:R-:W-:-:S05]  /*0ee0*/  IMAD R62, R62, -0xa0, RZ ;  /* 0xffffff603e3e7824 */ /* 0x000fca00078e02ff */
[----:B------:R-:W-:-:S14]  /*0ef0*/  R2UR UR4, R62 ;  /* 0x000000003e0472ca */ /* 0x000fdc00000e0000 */
[----:B------:R-:W2:Y:S01]  /*0f00*/  LDCU UR4, c[0x0][UR4+0x2b4] ;  /* 0x00005680040477ac */ /* 0x000ea20008000800 */
[----:B------:R-:W-:-:S05]  /*0f10*/  CS2R.32 R62, SR_CgaSize ;  /* 0x00000000003e7805 */ /* 0x000fca0000008a00 */
[----:B------:R-:W-:-:S05]  /*0f20*/  IMAD R62, R62, -0xa0, RZ ;  /* 0xffffff603e3e7824 */ /* 0x000fca00078e02ff */
[----:B------:R-:W-:-:S14]  /*0f30*/  R2UR UR6, R62 ;  /* 0x000000003e0672ca */ /* 0x000fdc00000e0000 */
[----:B------:R-:W3:Y:S01]  /*0f40*/  LDCU UR6, c[0x0][UR6+0x2b0] ;  /* 0x00005600060677ac */ /* 0x000ee20008000800 */
[----:B------:R-:W4:Y:S01]  /*0f50*/  S2UR UR11, SR_CTAID.X ;  /* 0x00000000000b79c3 */ /* 0x000f220000002500 */
[----:B------:R-:W-:Y:S01]  /*0f60*/  UISETP.NE.AND UP2, UPT, UR8, 0x2, UPT ;  /* 0x000000020800788c */ /* 0x000fe2000bf45270 */
[----:B------:R-:W-:-:S05]  /*0f70*/  CS2R.32 R0, SR_CgaSize ;  /* 0x0000000000007805 */ /* 0x000fca0000008a00 */
[----:B------:R-:W-:-:S06]  /*0f80*/  IMAD R0, R0, -0xa0, RZ ;  /* 0xffffff6000007824 */ /* 0x000fcc00078e02ff */
[----:B------:R-:W3:Y:S01]  /*0f90*/  LDC R0, c[0x0][R0+0x2a4] ;  /* 0x0000a90000007b82 */ /* 0x000ee20000000800 */
[----:B-1----:R-:W-:-:S07]  /*0fa0*/  I2FP.F32.U32 R4, UR5 ;  /* 0x0000000500047c45 */ /* 0x002fce0008201000 */
[----:B------:R-:W1:Y:S01]  /*0fb0*/  LDC R12, c[0x0][0xd24] ;  /* 0x00034900ff0c7b82 */ /* 0x000e620000000800 */
[----:B------:R-:W-:Y:S01]  /*0fc0*/  MOV R20, UR5 ;  /* 0x0000000500147c02 */ /* 0x000fe20008000f00 */
[----:B--2---:R-:W-:Y:S01]  /*0fd0*/  FMUL R4, R4, UR4 ;  /* 0x0000000404047c20 */ /* 0x004fe20008400000 */
[----:B------:R-:W2:Y:S01]  /*0fe0*/  LDCU UR4, c[0x0][0xd30] ;  /* 0x0001a600ff0477ac */ /* 0x000ea20008000800 */
[----:B----4-:R-:W-:Y:S02]  /*0ff0*/  I2FP.F32.U32 R6, UR11 ;  /* 0x0000000b00067c45 */ /* 0x010fe40008201000 */
[----:B------:R-:W-:-:S05]  /*1000*/  CS2R.32 R5, SR_CgaSize ;  /* 0x0000000000057805 */ /* 0x000fca0000008a00 */
[----:B------:R-:W-:-:S06]  /*1010*/  IMAD R5, R5, -0xa0, RZ ;  /* 0xffffff6005057824 */ /* 0x000fcc00078e02ff */
[----:B------:R-:W4:Y:S01]  /*1020*/  LDC R5, c[0x0][R5+0x2a0] ;  /* 0x0000a80005057b82 */ /* 0x000f220000000800 */
[----:B------:R-:W2:Y:S01]  /*1030*/  F2I.U32.TRUNC.NTZ R51, R4 ;  /* 0x0000000400337305 */ /* 0x000ea2000020f000 */
[----:B---3--:R-:W-:-:S06]  /*1040*/  FMUL R6, R6, UR6 ;  /* 0x0000000606067c20 */ /* 0x008fcc0008400000 */
[----:B------:R-:W3:Y:S01]  /*1050*/  LDC R2, c[0x0][0xd24] ;  /* 0x00034900ff027b82 */ /* 0x000ee20000000800 */
[----:B------:R-:W1:Y:S01]  /*1060*/  F2I.U32.TRUNC.NTZ R62, R6 ;  /* 0x00000006003e7305 */ /* 0x000e62000020f000 */
[----:B--2---:R-:W-:-:S06]  /*1070*/  UISETP.NE.AND UP3, UPT, UR4, 0x1, UPT ;  /* 0x000000010400788c */ /* 0x004fcc000bf65270 */
[----:B------:R-:W2:Y:S01]  /*1080*/  S2UR UR36, SR_CTAID.Z ;  /* 0x00000000002479c3 */ /* 0x000ea20000002700 */
[----:B------:R-:W-:Y:S02]  /*1090*/  IADD3 R51, PT, PT, -R51, RZ, RZ ;  /* 0x000000ff33337210 */ /* 0x000fe40007ffe1ff */
[----:B-1----:R-:W-:-:S03]  /*10a0*/  ISETP.GE.AND P0, PT, R12, 0x1, PT ;  /* 0x000000010c00780c */ /* 0x002fc60003f06270 */
[----:B------:R-:W-:Y:S01]  /*10b0*/  IMAD R51, R0, R51, UR5 ;  /* 0x0000000500337e24 */ /* 0x000fe2000f8e0233 */
[----:B------:R-:W-:Y:S02]  /*10c0*/  PRMT R0, RZ, 0x7610, R0 ;  /* 0x00007610ff007816 */ /* 0x000fe40000000000 */
[----:B------:R-:W-:-:S05]  /*10d0*/  IADD3 R62, PT, PT, -R62, RZ, RZ ;  /* 0x000000ff3e3e7210 */ /* 0x000fca0007ffe1ff */
[----:B----4-:R-:W-:Y:S01]  /*10e0*/  IMAD R62, R5, R62, UR11 ;  /* 0x0000000b053e7e24 */ /* 0x010fe2000f8e023e */
[----:B--2---:R-:W-:Y:S06]  /*10f0*/  BRA.U UP4, `(.L_x_18) ;  /* 0x0000000104207547 */ /* 0x004fec000b800000 */
[C---:B------:R-:W-:Y:S02]  /*1100*/  ISETP.NE.AND P2, PT, R51.reuse, 0x1, PT ;  /* 0x000000013300780c */ /* 0x040fe40003f45270 */
[----:B------:R-:W-:Y:S02]  /*1110*/  ISETP.NE.AND P1, PT, R51, RZ, PT ;  /* 0x000000ff3300720c */ /* 0x000fe40003f25270 */
[C---:B------:R-:W-:Y:S02]  /*1120*/  ISETP.NE.AND P3, PT, R62.reuse, RZ, PT ;  /* 0x000000ff3e00720c */ /* 0x040fe40003f65270 */
[----:B------:R-:W-:Y:S02]  /*1130*/  SEL R0, RZ, 0x2, P2 ;  /* 0x00000002ff007807 */ /* 0x000fe40001000000 */
[----:B------:R-:W-:Y:S02]  /*1140*/  ISETP.EQ.OR P1, PT, R62, RZ, !P1 ;  /* 0x000000ff3e00720c */ /* 0x000fe40004f22670 */
[----:B------:R-:W-:-:S02]  /*1150*/  SEL R0, R0, 0x2, P3 ;  /* 0x0000000200007807 */ /* 0x000fc40001800000 */
[----:B------:R-:W-:-:S05]  /*1160*/  SEL R5, RZ, 0x1, !P1 ;  /* 0x00000001ff057807 */ /* 0x000fca0004800000 */
[----:B------:R-:W-:Y:S02]  /*1170*/  IMAD.IADD R0, R5, 0x1, R0 ;  /* 0x0000000105007824 */ /* 0x000fe400078e0200 */
.L_x_18:
[----:B------:R-:W-:Y:S05]  /*1180*/  @!P0 BRA `(.L_x_19) ;  /* 0x0000000000c08947 */ /* 0x000fea0003800000 */
[----:B------:R-:W1:Y:S01]  /*1190*/  LDC.64 R6, c[0x0][0xd18] ;  /* 0x00034600ff067b82 */ /* 0x000e620000000a00 */
[----:B------:R-:W-:-:S07]  /*11a0*/  ISETP.NE.AND P0, PT, R12, 0x1, PT ;  /* 0x000000010c00780c */ /* 0x000fce0003f05270 */
[----:B------:R-:W2:Y:S08]  /*11b0*/  LDC R11, c[0x0][0xd0c] ;  /* 0x00034300ff0b7b82 */ /* 0x000eb00000000800 */
[----:B------:R-:W4:Y:S08]  /*11c0*/  LDC R15, c[0x0][0x370] ;  /* 0x0000dc00ff0f7b82 */ /* 0x000f300000000800 */
[----:B------:R-:W3:Y:S01]  /*11d0*/  LDC R13, c[0x0][0x374] ;  /* 0x0000dd00ff0d7b82 */ /* 0x000ee20000000800 */
[----:B-1----:R-:W-:-:S07]  /*11e0*/  ISETP.NE.AND P1, PT, R6, 0x1, PT ;  /* 0x000000010600780c */ /* 0x002fce0003f25270 */
[----:B------:R-:W4:Y:S01]  /*11f0*/  LDC.64 R8, c[0x0][0xd10] ;  /* 0x00034400ff087b82 */ /* 0x000f220000000a00 */
[----:B--2---:R-:W-:-:S07]  /*1200*/  ISETP.NE.AND P2, PT, R11, 0x1, PT ;  /* 0x000000010b00780c */ /* 0x004fce0003f45270 */
[----:B------:R-:W1:Y:S08]  /*1210*/  LDC R10, c[0x0][0xd20] ;  /* 0x00034800ff0a7b82 */ /* 0x000e700000000800 */
[----:B------:R-:W2:Y:S01]  /*1220*/  LDC.64 R4, c[0x0][0xd28] ;  /* 0x00034a00ff047b82 */ /* 0x000ea20000000a00 */
[----:B---3--:R-:W-:-:S04]  /*1230*/  IMAD.HI.U32 R17, R13, R7, RZ ;  /* 0x000000070d117227 */ /* 0x008fc800078e00ff */
[----:B------:R-:W-:-:S04]  /*1240*/  IMAD.HI.U32 R7, R20, R7, RZ ;  /* 0x0000000714077227 */ /* 0x000fc800078e00ff */
[----:B----4-:R-:W-:-:S04]  /*1250*/  IMAD.HI.U32 R14, R15, R8, RZ ;  /* 0x000000080f0e7227 */ /* 0x010fc800078e00ff */
[----:B------:R-:W-:Y:S01]  /*1260*/  IMAD.HI.U32 R8, R8, UR11, RZ ;  /* 0x0000000b08087c27 */ /* 0x000fe2000f8e00ff */
[-C--:B------:R-:W-:Y:S02]  /*1270*/  @P2 SHF.R.U32.HI R15, RZ, R9.reuse, R14 ;  /* 0x00000009ff0f2219 */ /* 0x080fe4000001160e */
[-C--:B-1----:R-:W-:Y:S02]  /*1280*/  @P1 SHF.R.U32.HI R13, RZ, R10.reuse, R17 ;  /* 0x0000000aff0d1219 */ /* 0x082fe40000011611 */
[----:B------:R-:W-:Y:S01]  /*1290*/  SHF.R.U32.HI R8, RZ, R9, R8 ;  /* 0x00000009ff087219 */ /* 0x000fe20000011608 */
[----:B------:R-:W-:Y:S01]  /*12a0*/  IMAD.U32 R9, RZ, RZ, UR11 ;  /* 0x0000000bff097e24 */ /* 0x000fe2000f8e00ff */
[----:B------:R-:W-:Y:S01]  /*12b0*/  SHF.R.U32.HI R7, RZ, R10, R7 ;  /* 0x0000000aff077219 */ /* 0x000fe20000011607 */
[----:B--2---:R-:W-:-:S03]  /*12c0*/  IMAD.HI.U32 R14, R13, R4, RZ ;  /* 0x000000040d0e7227 */ /* 0x004fc600078e00ff */
[----:B------:R-:W-:Y:S02]  /*12d0*/  SEL R7, R20, R7, !P1 ;  /* 0x0000000714077207 */ /* 0x000fe40004800000 */
[----:B------:R-:W-:Y:S01]  /*12e0*/  SEL R9, R9, R8, !P2 ;  /* 0x0000000809097207 */ /* 0x000fe20005000000 */
[----:B------:R-:W-:Y:S01]  /*12f0*/  IMAD.HI.U32 R16, R15, R4, RZ ;  /* 0x000000040f107227 */ /* 0x000fe200078e00ff */
[----:B------:R-:W-:-:S04]  /*1300*/  @P0 SHF.R.U32.HI R13, RZ, R5, R14 ;  /* 0x00000005ff0d0219 */ /* 0x000fc8000001160e */
[----:B------:R-:W-:Y:S01]  /*1310*/  @P0 SHF.R.U32.HI R15, RZ, R5, R16 ;  /* 0x00000005ff0f0219 */ /* 0x000fe20000011610 */
[----:B------:R-:W-:-:S04]  /*1320*/  IMAD R13, R13, R12, RZ ;  /* 0x0000000c0d0d7224 */ /* 0x000fc800078e02ff */
[----:B------:R-:W-:Y:S01]  /*1330*/  IMAD R8, R15, R12, RZ ;  /* 0x0000000c0f087224 */ /* 0x000fe200078e02ff */
[----:B------:R-:W-:-:S04]  /*1340*/  ISETP.GE.AND P1, PT, R7, R13, PT ;  /* 0x0000000d0700720c */ /* 0x000fc80003f26270 */
[----:B------:R-:W-:Y:S01]  /*1350*/  ISETP.GE.OR P1, PT, R9, R8, P1 ;  /* 0x000000080900720c */ /* 0x000fe20000f26670 */
[----:B------:R-:W-:-:S05]  /*1360*/  IMAD.HI.U32 R8, R7, R4, RZ ;  /* 0x0000000407087227 */ /* 0x000fca00078e00ff */
[----:B------:R-:W-:-:S04]  /*1370*/  SHF.R.U32.HI R8, RZ, R5, R8 ;  /* 0x00000005ff087219 */ /* 0x000fc80000011608 */
[----:B------:R-:W-:-:S03]  /*1380*/  SEL R8, R7, R8, !P0 ;  /* 0x0000000807087207 */ /* 0x000fc60004000000 */
[----:B------:R-:W-:-:S04]  /*1390*/  @!P1 IMAD.HI.U32 R10, R9, R4, RZ ;  /* 0x00000004090a9227 */ /* 0x000fc800078e00ff */
[----:B------:R-:W-:Y:S01]  /*13a0*/  IMAD.MOV R4, RZ, RZ, -R8 ;  /* 0x000000ffff047224 */ /* 0x000fe200078e0a08 */
[----:B------:R-:W-:-:S03]  /*13b0*/  @!P1 SHF.R.U32.HI R10, RZ, R5, R10 ;  /* 0x00000005ff0a9219 */ /* 0x000fc6000001160a */
[----:B------:R-:W-:Y:S01]  /*13c0*/  IMAD R4, R12, R4, R7 ;  /* 0x000000040c047224 */ /* 0x000fe200078e0207 */
[----:B------:R-:W-:-:S04]  /*13d0*/  @!P1 SEL R5, R9, R10, !P0 ;  /* 0x0000000a09059207 */ /* 0x000fc80004000000 */
[----:B------:R-:W-:Y:S01]  /*13e0*/  @!P1 IADD3 R8, PT, PT, R8, -R5, RZ ;  /* 0x8000000508089210 */ /* 0x000fe20007ffe0ff */
[----:B------:R-:W-:Y:S01]  /*13f0*/  @!P1 IMAD R15, R4, R15, R5 ;  /* 0x0000000f040f9224 */ /* 0x000fe200078e0205 */
[----:B------:R-:W-:Y:S01]  /*1400*/  IADD3 R5, PT, PT, -R7, RZ, RZ ;  /* 0x000000ff07057210 */ /* 0x000fe20007ffe1ff */
[--C-:B------:R-:W-:Y:S02]  /*1410*/  IMAD.MOV R4, RZ, RZ, -R9.reuse ;  /* 0x000000ffff047224 */ /* 0x100fe400078e0a09 */
[----:B------:R-:W-:Y:S01]  /*1420*/  @!P1 IMAD R7, R8, R12, R9 ;  /* 0x0000000c08079224 */ /* 0x000fe200078e0209 */
[----:B------:R-:W-:Y:S01]  /*1430*/  @!P1 MOV R9, R15 ;  /* 0x0000000f00099202 */ /* 0x000fe20000000f00 */
[----:B------:R-:W-:Y:S02]  /*1440*/  IMAD R4, R11, R4, UR11 ;  /* 0x0000000b0b047e24 */ /* 0x000fe4000f8e0204 */
[----:B------:R-:W-:Y:S02]  /*1450*/  IMAD R5, R6, R5, R20 ;  /* 0x0000000506057224 */ /* 0x000fe400078e0214 */
[----:B------:R-:W-:-:S02]  /*1460*/  IMAD R4, R9, R11, R4 ;  /* 0x0000000b09047224 */ /* 0x000fc400078e0204 */
[----:B------:R-:W-:-:S03]  /*1470*/  IMAD R20, R7, R6, R5 ;  /* 0x0000000607147224 */ /* 0x000fc600078e0205 */
[----:B------:R-:W-:-:S15]  /*1480*/  R2UR UR11, R4 ;  /* 0x00000000040b72ca */ /* 0x000fde00000e0000 */
.L_x_19:
[----:B------:R-:W-:Y:S05]  /*1490*/  BRA.U UP3, `(.L_x_20) ;  /* 0x0000000103487547 */ /* 0x000fea000b800000 */
[----:B------:R-:W1:Y:S08]  /*14a0*/  LDC.64 R6, c[0x0][0xd10] ;  /* 0x00034400ff067b82 */ /* 0x000e700000000a00 */
[----:B------:R-:W2:Y:S08]  /*14b0*/  LDC.64 R4, c[0x0][0xd18] ;  /* 0x00034600ff047b82 */ /* 0x000eb00000000a00 */
[----:B------:R-:W4:Y:S08]  /*14c0*/  LDC R8, c[0x0][0xd20] ;  /* 0x00034800ff087b82 */ /* 0x000f300000000800 */
[----:B------:R-:W3:Y:S01]  /*14d0*/  LDC R9, c[0x0][0xd0c] ;  /* 0x00034300ff097b82 */ /* 0x000ee20000000800 */
[----:B-1----:R-:W-:-:S05]  /*14e0*/  IMAD.HI.U32 R6, R6, UR11, RZ ;  /* 0x0000000b06067c27 */ /* 0x002fca000f8e00ff */
[----:B------:R-:W-:Y:S01]  /*14f0*/  SHF.R.U32.HI R6, RZ, R7, R6 ;  /* 0x00000007ff067219 */ /* 0x000fe20000011606 */
[----:B--2---:R-:W-:Y:S01]  /*1500*/  IMAD.HI.U32 R5, R20, R5, RZ ;  /* 0x0000000514057227 */ /* 0x004fe200078e00ff */
[----:B------:R-:W-:-:S04]  /*1510*/  ISETP.NE.AND P0, PT, R4, 0x1, PT ;  /* 0x000000010400780c */ /* 0x000fc80003f05270 */
[----:B----4-:R-:W-:Y:S01]  /*1520*/  SHF.R.U32.HI R7, RZ, R8, R5 ;  /* 0x00000008ff077219 */ /* 0x010fe20000011605 */
[----:B------:R-:W-:Y:S01]  /*1530*/  IMAD.U32 R5, RZ, RZ, UR11 ;  /* 0x0000000bff057e24 */ /* 0x000fe2000f8e00ff */
[----:B---3--:R-:W-:-:S04]  /*1540*/  ISETP.NE.AND P1, PT, R9, 0x1, PT ;  /* 0x000000010900780c */ /* 0x008fc80003f25270 */
[----:B------:R-:W-:Y:S02]  /*1550*/  SEL R5, R5, R6, !P1 ;  /* 0x0000000605057207 */ /* 0x000fe40004800000 */
[----:B------:R-:W-:-:S05]  /*1560*/  SEL R6, R20, R7, !P0 ;  /* 0x0000000714067207 */ /* 0x000fca0004000000 */
[----:B------:R-:W-:Y:S02]  /*1570*/  IMAD.IADD R8, R6, 0x1, -R5 ;  /* 0x0000000106087824 */ /* 0x000fe400078e0a05 */
[----:B------:R-:W-:Y:S02]  /*1580*/  IMAD.IADD R5, R5, 0x1, -R6 ;  /* 0x0000000105057824 */ /* 0x000fe400078e0a06 */
[----:B------:R-:W-:Y:S02]  /*1590*/  IMAD R8, R8, R9, UR11 ;  /* 0x0000000b08087e24 */ /* 0x000fe4000f8e0209 */
[----:B------:R-:W-:-:S03]  /*15a0*/  IMAD R20, R5, R4, R20 ;  /* 0x0000000405147224 */ /* 0x000fc600078e0214 */
[----:B------:R-:W-:-:S15]  /*15b0*/  R2UR UR11, R8 ;  /* 0x00000000080b72ca */ /* 0x000fde00000e0000 */
.L_x_20:
[----:B------:R-:W-:Y:S05]  /*15c0*/  BRA.U !UP1, `(.L_x_21) ;  /* 0x00000001090c7547 */ /* 0x000fea000b800000 */
[----:B------:R-:W-:Y:S01]  /*15d0*/  UCGABAR_WAIT ;  /* 0x0000000000007dc7 */ /* 0x000fe20008000000 */
[----:B------:R-:W-:Y:S01]  /*15e0*/  CCTL.IVALL ;  /* 0x00000000ff00798f */ /* 0x000fe20002000000 */
[----:B------:R-:W-:Y:S05]  /*15f0*/  BRA `(.L_x_22) ;  /* 0x0000000000047947 */ /* 0x000fea0003800000 */
.L_x_21:
[----:B------:R-:W-:Y:S06]  /*1600*/  BAR.SYNC.DEFER_BLOCKING 0x0 ;  /* 0x0000000000007b1d */ /* 0x000fec0000010000 */
.L_x_22:
[----:B------:R-:W1:Y:S01]  /*1610*/  LDCU UR5, c[0x0][0x38c] ;  /* 0x00007180ff0577ac */ /* 0x000e620008000800 */
[----:B------:R-:W2:Y:S01]  /*1620*/  S2UR UR37, SR_CgaCtaId ;  /* 0x00000000002579c3 */ /* 0x000ea20000008800 */
[----:B-1----:R-:W-:-:S04]  /*1630*/  UIADD3 UR5, UPT, UPT, UR5, 0x7f, URZ ;  /* 0x0000007f05057890 */ /* 0x002fc8000fffe0ff */
[----:B------:R-:W-:-:S04]  /*1640*/  USHF.R.S32.HI UR4, URZ, 0x1f, UR5 ;  /* 0x0000001fff047899 */ /* 0x000fc80008011405 */
[----:B------:R-:W-:-:S04]  /*1650*/  ULEA.HI UR4, UR4, UR5, URZ, 0x7 ;  /* 0x0000000504047291 */ /* 0x000fc8000f8f38ff */
[----:B------:R-:W-:Y:S01]  /*1660*/  USHF.R.S32.HI UR23, URZ, 0x7, UR4 ;  /* 0x00000007ff177899 */ /* 0x000fe20008011404 */
[----:B--2---:R-:W-:Y:S11]  /*1670*/  BRA.U UP2, `(.L_x_23) ;  /* 0x00000011026c7547 */ /* 0x004ff6000b800000 */
[----:B------:R-:W1:Y:S01]  /*1680*/  LDC R3, c[0x0][0x370] ;  /* 0x0000dc00ff037b82 */ /* 0x000e620000000800 */
[----:B------:R-:W-:Y:S01]  /*1690*/  PLOP3.LUT P1, PT, PT, PT, UP5, 0x80, 0x8 ;  /* 0x000000000008781c */ /* 0x000fe20003f2f058 */
[----:B------:R-:W-:Y:S01]  /*16a0*/  UISETP.LT.AND UP0, UPT, UR23, 0x1, UPT ;  /* 0x000000011700788c */ /* 0x000fe2000bf01270 */
[----:B------:R-:W-:Y:S01]  /*16b0*/  IMAD.MOV.U32 R16, RZ, RZ, 0x1 ;  /* 0x00000001ff107424 */ /* 0x000fe200078e00ff */
[----:B------:R-:W-:Y:S01]  /*16c0*/  USHF.L.U32 UR10, UR37, 0x7, URZ ;  /* 0x00000007250a7899 */ /* 0x000fe200080006ff */
[----:B------:R-:W-:Y:S01]  /*16d0*/  PLOP3.LUT P1, PT, P1, PT, PT, 0x8, 0x80 ;  /* 0x000000000080781c */ /* 0x000fe20000f2e170 */
[----:B------:R-:W-:Y:S01]  /*16e0*/  USHF.L.U32 UR22, UR37, 0xa, URZ ;  /* 0x0000000a25167899 */ /* 0x000fe200080006ff */
[----:B------:R-:W-:Y:S01]  /*16f0*/  CS2R R14, SRZ ;  /* 0x00000000000e7805 */ /* 0x000fe2000001ff00 */
[----:B------:R-:W2:Y:S01]  /*1700*/  S2UR UR5, SR_CgaCtaId ;  /* 0x00000000000579c3 */ /* 0x000ea20000008800 */
[----:B------:R-:W-:Y:S01]  /*1710*/  USHF.L.U32 UR21, UR37, 0x6, URZ ;  /* 0x0000000625157899 */ /* 0x000fe200080006ff */
[----:B------:R-:W-:Y:S01]  /*1720*/  IMAD.MOV.U32 R13, RZ, RZ, RZ ;  /* 0x000000ffff0d7224 */ /* 0x000fe200078e00ff */
[----:B------:R-:W4:Y:S01]  /*1730*/  LDCU.64 UR38, c[0x0][0x348] ;  /* 0x00006900ff2677ac */ /* 0x000f220008000a00 */
[----:B------:R-:W-:Y:S01]  /*1740*/  IMAD.MOV.U32 R12, RZ, RZ, 0x1 ;  /* 0x00000001ff0c7424 */ /* 0x000fe200078e00ff */
[----:B------:R-:W-:-:S03]  /*1750*/  USHF.L.U32 UR15, UR37, 0xc, URZ ;  /* 0x0000000c250f7899 */ /* 0x000fc600080006ff */
[----:B------:R-:W1:Y:S01]  /*1760*/  LDC R0, c[0x0][0x374] ;  /* 0x0000dd00ff007b82 */ /* 0x000e620000000800 */
[----:B------:R-:W-:Y:S02]  /*1770*/  USEL UR23, UR23, 0x1, !UP0 ;  /* 0x0000000117177887 */ /* 0x000fe4000c000000 */
[----:B------:R-:W-:Y:S02]  /*1780*/  ULOP3.LUT UR22, UR22, 0x400, URZ, 0xc0, !UPT ;  /* 0x0000040016167892 */ /* 0x000fe4000f8ec0ff */
[----:B------:R-:W-:Y:S02]  /*1790*/  ULOP3.LUT UR21, UR21, 0x40, URZ, 0xc0, !UPT ;  /* 0x0000004015157892 */ /* 0x000fe4000f8ec0ff */
[----:B------:R-:W-:Y:S01]  /*17a0*/  ULOP3.LUT UR10, UR10, 0x80, URZ, 0xc0, !UPT ;  /* 0x000000800a0a7892 */ /* 0x000fe2000f8ec0ff */
[----:B------:R-:W-:Y:S01]  /*17b0*/  UMOV UR14, URZ ;  /* 0x000000ff000e7c82 */ /* 0x000fe20008000000 */
[----:B------:R-:W-:-:S10]  /*17c0*/  UMOV UR7, 0x400 ;  /* 0x0000040000077882 */ /* 0x000fd40000000000 */
.L_x_33:
[----:B------:R-:W-:-:S03]  /*17d0*/  UISETP.NE.AND UP0, UPT, UR37, URZ, UPT ;  /* 0x000000ff2500728c */ /* 0x000fc6000bf05270 */
[----:B--2---:R-:W-:Y:S02]  /*17e0*/  UMOV UR37, UR5 ;  /* 0x0000000500257c82 */ /* 0x004fe40008000000 */
[----:B------:R-:W-:-:S04]  /*17f0*/  ULEA UR6, UR37, UR7, 0x18 ;  /* 0x0000000725067291 */ /* 0x000fc8000f8ec0ff */
[----:B------:R-:W-:Y:S08]  /*1800*/  BRA.U UP0, `(.L_x_24) ;  /* 0x0000000100347547 */ /* 0x000ff0000b800000 */
[----:B------:R-:W2:Y:S01]  /*1810*/  S2R R4, SR_CgaCtaId ;  /* 0x0000000000047919 */ /* 0x000ea20000008800 */
[----:B------:R-:W-:-:S04]  /*1820*/  MOV R5, 0x400 ;  /* 0x0000040000057802 */ /* 0x000fc80000000f00 */
[----:B--2---:R-:W-:Y:S02]  /*1830*/  LEA R4, R4, R5, 0x18 ;  /* 0x0000000504047211 */ /* 0x004fe400078ec0ff */
[----:B------:R-:W-:-:S03]  /*1840*/  SHF.L.U32 R5, R12, 0x1f, RZ ;  /* 0x0000001f0c057819 */ /* 0x000fc600000006ff */
[----:B------:R-:W-:-:S04]  /*1850*/  IMAD R4, R13, 0x8, R4 ;  /* 0x000000080d047824 */ /* 0x000fc800078e0204 */
[----:B------:R-:W2:Y:S02]  /*1860*/  SYNCS.PHASECHK.TRANS64.TRYWAIT P0, [R4+URZ+0x140], R5 ;  /* 0x00014005040075a7 */ /* 0x000ea400080011ff */
[----:B--2---:R-:W-:Y:S05]  /*1870*/  @!P0 BRA `(.L_x_25) ;  /* 0x0000007000148947 */ /* 0x004fea0003800000 */
.L_x_133:
[----:B------:R1:W-:Y:S01]  /*1880*/  SYNCS.ARRIVE.TRANS64.A1T0 RZ, [R4+URZ+0x130], RZ ;  /* 0x000130ff04ff79a7 */ /* 0x0003e200081000ff */
[----:B------:R-:W-:-:S05]  /*1890*/  VIADD R13, R13, 0x1 ;  /* 0x000000010d0d7836 */ /* 0x000fca0000000000 */
[----:B------:R-:W-:-:S04]  /*18a0*/  ISETP.NE.AND P0, PT, R13, 0x2, PT ;  /* 0x000000020d00780c */ /* 0x000fc80003f05270 */
[----:B--2---:R-:W-:Y:S02]  /*18b0*/  SEL R5, RZ, 0x1, P0 ;  /* 0x00000001ff057807 */ /* 0x004fe40000000000 */
[----:B------:R-:W-:Y:S02]  /*18c0*/  SEL R13, R13, RZ, P0 ;  /* 0x000000ff0d0d7207 */ /* 0x000fe40000000000 */
[----:B------:R-:W-:-:S07]  /*18d0*/  LOP3.LUT R12, R12, R5, RZ, 0x3c, !PT ;  /* 0x000000050c0c7212 */ /* 0x000fce00078e3cff */
.L_x_24:
[----:B------:R-:W-:Y:S01]  /*18e0*/  ULEA UR4, UR14, UR6, 0x3 ;  /* 0x000000060e047291 */ /* 0x000fe2000f8e18ff */
[----:B-1----:R-:W-:-:S08]  /*18f0*/  SHF.L.U32 R4, R16, 0x1f, RZ ;  /* 0x0000001f10047819 */ /* 0x002fd000000006ff */
[----:B------:R1:W2:Y:S02]  /*1900*/  SYNCS.PHASECHK.TRANS64.TRYWAIT P0, [UR4+0x50], R4 ;  /* 0x00005004ff0075a7 */ /* 0x0002a40008001104 */
[----:B------:R-:W3:Y:S02]  /*1910*/  LDCU UR4, c[0x0][0x38c] ;  /* 0x00007180ff0477ac */ /* 0x000ee40008000800 */
[----:B---3--:R-:W-:-:S09]  /*1920*/  UISETP.GE.AND UP0, UPT, UR4, 0x1, UPT ;  /* 0x000000010400788c */ /* 0x008fd2000bf06270 */
[----:B-1----:R-:W-:Y:S05]  /*1930*/  BRA.U !UP0, `(.L_x_26) ;  /* 0x0000000108c07547 */ /* 0x002fea000b800000 */
[----:B------:R-:W-:Y:S01]  /*1940*/  R2UR UR19, R20 ;  /* 0x00000000141372ca */ /* 0x000fe200000e0000 */
[----:B----4-:R-:W-:Y:S01]  /*1950*/  UIADD3 UR30, UP2, UPT, UR38, 0x80, URZ ;  /* 0x00000080261e7890 */ /* 0x010fe2000ff5e0ff */
[----:B------:R-:W-:Y:S01]  /*1960*/  @!P4 MOV R5, 0x4800 ;  /* 0x000048000005c802 */ /* 0x000fe20000000f00 */
[----:B------:R-:W-:Y:S02]  /*1970*/  UIADD3 UR28, UP1, UPT, UR38, 0x280, URZ ;  /* 0x00000280261c7890 */ /* 0x000fe4000ff3e0ff */
[----:B------:R-:W-:Y:S02]  /*1980*/  UIADD3 UR26, UP0, UPT, UR38, 0x180, URZ ;  /* 0x00000180261a7890 */ /* 0x000fe4000ff1e0ff */
[----:B------:R-:W-:Y:S02]  /*1990*/  ULEA UR35, UR11, UR21, 0x7 ;  /* 0x000000150b237291 */ /* 0x000fe4000f8e38ff */
[----:B------:R-:W-:Y:S02]  /*19a0*/  UIADD3.X UR31, UPT, UPT, URZ, UR39, URZ, UP2, !UPT ;  /* 0x00000027ff1f7290 */ /* 0x000fe400097fe4ff */
[----:B------:R-:W-:-:S02]  /*19b0*/  UIADD3.X UR29, UPT, UPT, URZ, UR39, URZ, UP1, !UPT ;  /* 0x00000027ff1d7290 */ /* 0x000fc40008ffe4ff */
[----:B------:R-:W-:Y:S02]  /*19c0*/  UIADD3.X UR27, UPT, UPT, URZ, UR39, URZ, UP0, !UPT ;  /* 0x00000027ff1b7290 */ /* 0x000fe400087fe4ff */
[----:B------:R-:W-:Y:S01]  /*19d0*/  USHF.L.U32 UR19, UR19, 0x6, URZ ;  /* 0x0000000613137899 */ /* 0x000fe200080006ff */
[----:B------:R-:W-:Y:S01]  /*19e0*/  UMOV UR40, UR14 ;  /* 0x0000000e00287c82 */ /* 0x000fe20008000000 */
[----:B------:R-:W-:-:S10]  /*19f0*/  UMOV UR12, URZ ;  /* 0x000000ff000c7c82 */ /* 0x000fd40008000000 */
.L_x_29:
[----:B------:R-:W-:Y:S01]  /*1a00*/  ULEA UR33, UR40, UR6, 0x3 ;  /* 0x0000000628217291 */ /* 0x000fe2000f8e18ff */
[----:B-12---:R-:W-:Y:S11]  /*1a10*/  @P0 BRA `(.L_x_27) ;  /* 0x00000000000c0947 */ /* 0x006ff60003800000 */
[----:B------:R-:W-:-:S04]  /*1a20*/  SHF.L.U32 R7, R16, 0x1f, RZ ;  /* 0x0000001f10077819 */ /* 0x000fc800000006ff */
[----:B------:R-:W1:Y:S02]  /*1a30*/  SYNCS.PHASECHK.TRANS64.TRYWAIT P0, [UR33+0x50], R7 ;  /* 0x00005007ff0075a7 */ /* 0x000e640008001121 */
[----:B-1----:R-:W-:Y:S05]  /*1a40*/  @!P0 BRA `(.L_x_28) ;  /* 0x0000006c00b48947 */ /* 0x002fea0003800000 */
.L_x_27:
[----:B------:R-:W-:Y:S01]  /*1a50*/  UIADD3 UR14, UPT, UPT, UR40, 0x1, URZ ;  /* 0x00000001280e7890 */ /* 0x000fe2000fffe0ff */
[----:B------:R3:W-:Y:S01]  /*1a60*/  @!P4 SYNCS.ARRIVE.TRANS64 RZ, [UR33], R5 ;  /* 0x00000005ffffc9a7 */ /* 0x0007e20008000021 */
[----:B------:R-:W-:Y:S02]  /*1a70*/  USHF.L.U32 UR16, UR40, 0xd, URZ ;  /* 0x0000000d28107899 */ /* 0x000fe400080006ff */
[----:B------:R-:W-:Y:S02]  /*1a80*/  UISETP.NE.AND UP0, UPT, UR14, 0xa, UPT ;  /* 0x0000000a0e00788c */ /* 0x000fe4000bf05270 */
[----:B------:R-:W-:Y:S02]  /*1a90*/  ULOP3.LUT UR32, UR16, 0x1000, UR15, 0xf8, !UPT ;  /* 0x0000100010207892 */ /* 0x000fe4000f8ef80f */
[----:B------:R-:W-:Y:S02]  /*1aa0*/  USEL UR8, URZ, 0x1, UP0 ;  /* 0x00000001ff087887 */ /* 0x000fe40008000000 */
[----:B------:R-:W-:-:S02]  /*1ab0*/  USEL UR14, UR14, URZ, UP0 ;  /* 0x000000ff0e0e7287 */ /* 0x000fc40008000000 */
[----:B------:R-:W-:Y:S02]  /*1ac0*/  USHF.L.U32 UR34, UR12, 0x6, URZ ;  /* 0x000000060c227899 */ /* 0x000fe400080006ff */
[----:B------:R-:W-:Y:S01]  /*1ad0*/  ULEA UR4, UR14, UR6, 0x3 ;  /* 0x000000060e047291 */ /* 0x000fe2000f8e18ff */
[----:B------:R-:W-:Y:S01]  /*1ae0*/  LOP3.LUT R16, R16, UR8, RZ, 0x3c, !PT ;  /* 0x0000000810107c12 */ /* 0x000fe2000f8e3cff */
[----:B------:R-:W-:Y:S02]  /*1af0*/  ULEA UR8, UR40, UR22, 0xb ;  /* 0x0000001628087291 */ /* 0x000fe4000f8e58ff */
[----:B------:R-:W-:Y:S01]  /*1b00*/  UIADD3 UR32, UPT, UPT, UR6, 0x8400, UR32 ;  /* 0x0000840006207890 */ /* 0x000fe2000fffe020 */
[----:B-1----:R-:W-:Y:S01]  /*1b10*/  SHF.L.U32 R4, R16, 0x1f, RZ ;  /* 0x0000001f10047819 */ /* 0x002fe200000006ff */
[----:B------:R-:W-:Y:S02]  /*1b20*/  USHF.L.U32 UR18, UR12, 0x7, URZ ;  /* 0x000000070c127899 */ /* 0x000fe400080006ff */
[----:B------:R-:W-:Y:S01]  /*1b30*/  UIADD3 UR16, UPT, UPT, UR6, 0x1c400, UR16 ;  /* 0x0001c40006107890 */ /* 0x000fe2000fffe010 */
[----:B------:R3:W1:Y:S01]  /*1b40*/  SYNCS.PHASECHK.TRANS64.TRYWAIT P0, [UR4+0x50], R4 ;  /* 0x00005004ff0075a7 */ /* 0x0006620008001104 */
[----:B------:R-:W-:Y:S01]  /*1b50*/  UIADD3 UR8, UPT, UPT, UR6, 0x30400, UR8 ;  /* 0x0003040006087890 */ /* 0x000fe2000fffe008 */
[----:B------:R-:W-:Y:S01]  /*1b60*/  UMOV UR4, 0x30000 ;  /* 0x0003000000047882 */ /* 0x000fe20000000000 */
[----:B------:R-:W-:Y:S01]  /*1b70*/  UMOV UR24, 0x0 ;  /* 0x0000000000187882 */ /* 0x000fe20000000000 */
[----:B------:R-:W-:Y:S01]  /*1b80*/  UMOV UR25, 0x10000000 ;  /* 0x1000000000197882 */ /* 0x000fe20000000000 */
[----:B------:R-:W-:Y:S01]  /*1b90*/  UMOV UR17, UR33 ;  /* 0x0000002100117c82 */ /* 0x000fe20008000000 */
[----:B------:R-:W-:Y:S01]  /*1ba0*/  UMOV UR20, UR36 ;  /* 0x0000002400147c82 */ /* 0x000fe20008000000 */
[----:B------:R-:W-:Y:S01]  /*1bb0*/  UMOV UR13, UR36 ;  /* 0x00000024000d7c82 */ /* 0x000fe20008000000 */
[----:B------:R-:W-:Y:S01]  /*1bc0*/  UMOV UR9, UR33 ;  /* 0x0000002100097c82 */ /* 0x000fe20008000000 */
[----:B------:R-:W-:Y:S01]  /*1bd0*/  UTMALDG.3D.MULTICAST [UR32], [UR30], UR4, desc[UR24] ;  /* 0x000018201e0073b4 */ /* 0x000fe20008011804 */
[----:B------:R-:W-:Y:S01]  /*1be0*/  UMOV UR40, UR14 ;  /* 0x0000000e00287c82 */ /* 0x000fe20008000000 */
[----:B------:R-:W-:Y:S01]  /*1bf0*/  UTMALDG.3D [UR16], [UR28], desc[UR24] ;  /* 0x000018101c0075b4 */ /* 0x000fe20008011000 */
[----:B------:R2:W-:Y:S02]  /*1c00*/  UTMALDG.4D.MULTICAST [UR8], [UR26], UR4, desc[UR24] ;  /* 0x000018081a0073b4 */ /* 0x0005e40008019804 */
[----:B--2---:R-:W-:-:S04]  /*1c10*/  UIADD3 UR12, UPT, UPT, UR12, 0x1, URZ ;  /* 0x000000010c0c7890 */ /* 0x004fc8000fffe0ff */
[----:B------:R-:W-:-:S09]  /*1c20*/  UISETP.NE.AND UP0, UPT, UR12, UR23, UPT ;  /* 0x000000170c00728c */ /* 0x000fd2000bf05270 */
[----:B---3--:R-:W-:Y:S05]  /*1c30*/  BRA.U UP0, `(.L_x_29) ;  /* 0xfffffffd00707547 */ /* 0x008fea000b83ffff */
.L_x_26:
[----:B------:R-:W-:Y:S01]  /*1c40*/  LEA R8, R15, UR6, 0x3 ;  /* 0x000000060f087c11 */ /* 0x000fe2000f8e18ff */
[----:B------:R-:W-:Y:S01]  /*1c50*/  @!P1 SYNCS.ARRIVE.TRANS64.A1T0 RZ, [UR6+0xe8], RZ ;  /* 0x0000e8ffffff99a7 */ /* 0x000fe20008100006 */
[----:B------:R-:W-:Y:S01]  /*1c60*/  SHF.L.U32 R5, R14, 0x1f, RZ ;  /* 0x0000001f0e057819 */ /* 0x000fe200000006ff */
[----:B------:R-:W-:-:S03]  /*1c70*/  NOP ;  /* 0x0000000000007918 */ /* 0x000fc60000000000 */
[----:B-12---:R-:W1:Y:S01]  /*1c80*/  SYNCS.PHASECHK.TRANS64.TRYWAIT P0, [R8+URZ+0xf0], R5 ;  /* 0x0000f005080075a7 */ /* 0x006e6200080011ff */
[----:B------:R-:W-:Y:S01]  /*1c90*/  LEA R4, R15, UR6, 0x4 ;  /* 0x000000060f047c11 */ /* 0x000fe2000f8e20ff */
[----:B-1----:R-:W-:Y:S06]  /*1ca0*/  @!P0 BRA `(.L_x_30) ;  /* 0x0000006c00348947 */ /* 0x002fec0003800000 */
.L_x_135:
[----:B-1----:R-:W1:Y:S01]  /*1cb0*/  LDS.128 R4, [R4+0x160] ;  /* 0x0001600004047984 */ /* 0x002e620000000c00 */
[----:B------:R-:W-:Y:S01]  /*1cc0*/  ISETP.GE.AND P0, PT, R2, 0x1, PT ;  /* 0x000000010200780c */ /* 0x000fe20003f06270 */
[----:B------:R-:W-:Y:S01]  /*1cd0*/  VIADD R8, R8, 0x100 ;  /* 0x0000010008087836 */ /* 0x000fe20000000000 */
[----:B------:R-:W-:Y:S01]  /*1ce0*/  @!PT LDS RZ, [RZ] ;  /* 0x00000000fffff984 */ /* 0x000fe20000000800 */
[----:B------:R-:W-:Y:S01]  /*1cf0*/  @!PT LDS RZ, [RZ] ;  /* 0x00000000fffff984 */ /* 0x000fe20000000800 */
[----:B------:R-:W-:Y:S01]  /*1d00*/  @!PT LDS RZ, [RZ] ;  /* 0x00000000fffff984 */ /* 0x000fe20000000800 */
[----:B------:R-:W-:Y:S01]  /*1d10*/  @!PT LDS RZ, [RZ] ;  /* 0x00000000fffff984 */ /* 0x000fe20000000800 */
[----:B------:R2:W-:Y:S06]  /*1d20*/  MEMBAR.ALL.CTA ;  /* 0x0000000000007992 */ /* 0x0005ec0000008000 */
[----:B--2---:R-:W2:Y:S01]  /*1d30*/  FENCE.VIEW.ASYNC.S ;  /* 0x00000000000073c6 */ /* 0x004ea20000000000 */
[----:B------:R-:W-:-:S04]  /*1d40*/  PRMT R8, RZ, 0x654, R8 ;  /* 0x00000654ff087816 */ /* 0x000fc80000000008 */
[----:B--2---:R2:W-:Y:S01]  /*1d50*/  SYNCS.ARRIVE.TRANS64.RED.A1T0 RZ, [R8+URZ], RZ ;  /* 0x000000ff08ff79a7 */ /* 0x0045e200081004ff */
[----:B-1----:R-:W-:-:S13]  /*1d60*/  LOP3.LUT P2, RZ, R6, 0x1, RZ, 0xc0, !PT ;  /* 0x0000000106ff7812 */ /* 0x002fda000784c0ff */
[----:B------:R-:W-:Y:S01]  /*1d70*/  @P2 SHF.R.U32.HI R9, RZ, 0x10, R5 ;  /* 0x00000010ff092819 */ /* 0x000fe20000011605 */
[----:B------:R-:W-:Y:S01]  /*1d80*/  VOTEU.ANY UP0, P2 ;  /* 0x0000000000ff7886 */ /* 0x000fe20001000100 */
[----:B------:R-:W-:Y:S02]  /*1d90*/  @P2 MOV R11, R4 ;  /* 0x00000004000b2202 */ /* 0x000fe40000000f00 */
[----:B------:R-:W-:Y:S02]  /*1da0*/  @P2 R2UR.BROADCAST UR4, R9 ;  /* 0x00000000090422ca */ /* 0x000fe400008e0000 */
[----:B------:R-:W-:-:S11]  /*1db0*/  @P2 LOP3.LUT R10, R5, 0xffff, RZ, 0xc0, !PT ;  /* 0x0000ffff050a2812 */ /* 0x000fd600078ec0ff */
[----:B------:R-:W-:Y:S01]  /*1dc0*/  @UP0 UMOV UR36, UR4 ;  /* 0x0000000400240c82 */ /* 0x000fe20008000000 */
[----:B--2---:R-:W-:Y:S05]  /*1dd0*/  @!P0 BRA `(.L_x_31) ;  /* 0x0000000000b88947 */ /* 0x004fea0003800000 */
[----:B------:R-:W1:Y:S01]  /*1de0*/  LDC.64 R6, c[0x0][0xd18] ;  /* 0x00034600ff067b82 */ /* 0x000e620000000a00 */
[----:B------:R-:W-:-:S07]  /*1df0*/  ISETP.NE.AND P3, PT, R2, 0x1, PT ;  /* 0x000000010200780c */ /* 0x000fce0003f65270 */
[----:B------:R-:W2:Y:S08]  /*1e00*/  LDC.64 R8, c[0x0][0xd10] ;  /* 0x00034400ff087b82 */ /* 0x000eb00000000a00 */
[----:B------:R-:W3:Y:S08]  /*1e10*/  LDC R17, c[0x0][0xd20] ;  /* 0x00034800ff117b82 */ /* 0x000ef00000000800 */
[----:B------:R-:W4:Y:S01]  /*1e20*/  LDC R18, c[0x0][0xd0c] ;  /* 0x00034300ff127b82 */ /* 0x000f220000000800 */
[----:B-1----:R-:W-:Y:S01]  /*1e30*/  IMAD.HI.U32 R22, R0, R7, RZ ;  /* 0x0000000700167227 */ /* 0x002fe200078e00ff */
[----:B------:R-:W-:-:S06]  /*1e40*/  ISETP.NE.AND P0, PT, R6, 0x1, PT ;  /* 0x000000010600780c */ /* 0x000fcc0003f05270 */
[----:B------:R-:W1:Y:S01]  /*1e50*/  LDC.64 R4, c[0x0][0xd28] ;  /* 0x00034a00ff047b82 */ /* 0x000e620000000a00 */
[----:B--2---:R-:W-:-:S04]  /*1e60*/  IMAD.HI.U32 R20, R3, R8, RZ ;  /* 0x0000000803147227 */ /* 0x004fc800078e00ff */
[----:B------:R-:W-:Y:S01]  /*1e70*/  IMAD.HI.U32 R24, R11, R8, RZ ;  /* 0x000000080b187227 */ /* 0x000fe200078e00ff */
[----:B------:R-:W-:Y:S02]  /*1e80*/  SHF.R.U32.HI R20, RZ, R9, R20 ;  /* 0x00000009ff147219 */ /* 0x000fe40000011614 */
[----:B---3--:R-:W-:Y:S01]  /*1e90*/  SHF.R.U32.HI R19, RZ, R17, R22 ;  /* 0x00000011ff137219 */ /* 0x008fe20000011616 */
[----:B------:R-:W-:Y:S01]  /*1ea0*/  IMAD.HI.U32 R22, R10, R7, RZ ;  /* 0x000000070a167227 */ /* 0x000fe200078e00ff */
[----:B------:R-:W-:Y:S02]  /*1eb0*/  SHF.R.U32.HI R24, RZ, R9, R24 ;  /* 0x00000009ff187219 */ /* 0x000fe40000011618 */
[----:B------:R-:W-:Y:S02]  /*1ec0*/  SEL R19, R0, R19, !P0 ;  /* 0x0000001300137207 */ /* 0x000fe40004000000 */
[----:B------:R-:W-:Y:S02]  /*1ed0*/  SHF.R.U32.HI R17, RZ, R17, R22 ;  /* 0x00000011ff117219 */ /* 0x000fe40000011616 */
[----:B----4-:R-:W-:-:S02]  /*1ee0*/  ISETP.NE.AND P1, PT, R18, 0x1, PT ;  /* 0x000000011200780c */ /* 0x010fc40003f25270 */
[----:B------:R-:W-:Y:S02]  /*1ef0*/  SEL R17, R10, R17, !P0 ;  /* 0x000000110a117207 */ /* 0x000fe40004000000 */
[----:B------:R-:W-:Y:S02]  /*1f00*/  SEL R21, R3, R20, !P1 ;  /* 0x0000001403157207 */ /* 0x000fe40004800000 */
[----:B------:R-:W-:Y:S01]  /*1f10*/  SEL R7, R11, R24, !P1 ;  /* 0x000000180b077207 */ /* 0x000fe20004800000 */
[----:B-1----:R-:W-:Y:S01]  /*1f20*/  IMAD.HI.U32 R20, R19, R4, RZ ;  /* 0x0000000413147227 */ /* 0x002fe200078e00ff */
[----:B------:R-:W-:-:S03]  /*1f30*/  IADD3 R9, PT, PT, -R17, RZ, RZ ;  /* 0x000000ff11097210 */ /* 0x000fc60007ffe1ff */
[----:B------:R-:W-:Y:S01]  /*1f40*/  IMAD.HI.U32 R8, R21, R4, RZ ;  /* 0x0000000415087227 */ /* 0x000fe200078e00ff */
[----:B------:R-:W-:-:S03]  /*1f50*/  @P3 SHF.R.U32.HI R19, RZ, R5, R20 ;  /* 0x00000005ff133219 */ /* 0x000fc60000011614 */
[----:B------:R-:W-:Y:S01]  /*1f60*/  IMAD R9, R6, R9, R10 ;  /* 0x0000000906097224 */ /* 0x000fe200078e020a */
        /* <DEDUP_REMOVED lines=12> */
[----:B------:R-:W-:-:S05]  /*2030*/  @!P0 SEL R5, R7, R20, !P3 ;  /* 0x0000001407058207 */ /* 0x000fca0005800000 */
[--C-:B------:R-:W-:Y:S02]  /*2040*/  @!P0 IMAD.IADD R8, R8, 0x1, -R5.reuse ;  /* 0x0000000108088824 */ /* 0x100fe400078e0a05 */
[----:B------:R-:W-:Y:S01]  /*2050*/  @!P0 IMAD R5, R4, R21, R5 ;  /* 0x0000001504058224 */ /* 0x000fe200078e0205 */
[----:B------:R-:W-:Y:S01]  /*2060*/  IADD3 R4, PT, PT, -R7, RZ, RZ ;  /* 0x000000ff07047210 */ /* 0x000fe20007ffe1ff */
[----:B------:R-:W-:Y:S02]  /*2070*/  @!P0 IMAD R17, R2, R8, R7 ;  /* 0x0000000802118224 */ /* 0x000fe400078e0207 */
[----:B------:R-:W-:Y:S02]  /*2080*/  @!P0 IMAD.MOV.U32 R7, RZ, RZ, R5 ;  /* 0x000000ffff078224 */ /* 0x000fe400078e0005 */
[----:B------:R-:W-:Y:S02]  /*2090*/  IMAD R4, R18, R4, R11 ;  /* 0x0000000412047224 */ /* 0x000fe400078e020b */
[----:B------:R-:W-:-:S02]  /*20a0*/  IMAD R10, R17, R6, R9 ;  /* 0x00000006110a7224 */ /* 0x000fc400078e0209 */
[----:B------:R-:W-:Y:S02]  /*20b0*/  IMAD R11, R7, R18, R4 ;  /* 0x00000012070b7224 */ /* 0x000fe400078e0204 */
.L_x_31:
[----:B------:R-:W1:Y:S02]  /*20c0*/  LDCU UR4, c[0x0][0xd30] ;  /* 0x0001a600ff0477ac */ /* 0x000e640008000800 */
[----:B-1----:R-:W-:-:S09]  /*20d0*/  UISETP.NE.AND UP0, UPT, UR4, 0x1, UPT ;  /* 0x000000010400788c */ /* 0x002fd2000bf05270 */
[----:B------:R-:W-:Y:S05]  /*20e0*/  BRA.U UP0, `(.L_x_32) ;  /* 0x0000000100407547 */ /* 0x000fea000b800000 */
[----:B------:R-:W1:Y:S08]  /*20f0*/  LDC.64 R6, c[0x0][0xd10] ;  /* 0x00034400ff067b82 */ /* 0x000e700000000a00 */
[----:B------:R-:W2:Y:S08]  /*2100*/  LDC.64 R4, c[0x0][0xd18] ;  /* 0x00034600ff047b82 */ /* 0x000eb00000000a00 */
[----:B------:R-:W3:Y:S08]  /*2110*/  LDC R8, c[0x0][0xd20] ;  /* 0x00034800ff087b82 */ /* 0x000ef00000000800 */
[----:B------:R-:W4:Y:S01]  /*2120*/  LDC R18, c[0x0][0xd0c] ;  /* 0x00034300ff127b82 */ /* 0x000f220000000800 */
[----:B-1----:R-:W-:-:S05]  /*2130*/  IMAD.HI.U32 R6, R11, R6, RZ ;  /* 0x000000060b067227 */ /* 0x002fca00078e00ff */
[----:B------:R-:W-:Y:S01]  /*2140*/  SHF.R.U32.HI R6, RZ, R7, R6 ;  /* 0x00000007ff067219 */ /* 0x000fe20000011606 */
[----:B--2---:R-:W-:Y:S01]  /*2150*/  IMAD.HI.U32 R5, R10, R5, RZ ;  /* 0x000000050a057227 */ /* 0x004fe200078e00ff */
[----:B------:R-:W-:-:S04]  /*2160*/  ISETP.NE.AND P0, PT, R4, 0x1, PT ;  /* 0x000000010400780c */ /* 0x000fc80003f05270 */
[----:B---3--:R-:W-:-:S04]  /*2170*/  SHF.R.U32.HI R5, RZ, R8, R5 ;  /* 0x00000008ff057219 */ /* 0x008fc80000011605 */
[----:B------:R-:W-:Y:S02]  /*2180*/  SEL R5, R10, R5, !P0 ;  /* 0x000000050a057207 */ /* 0x000fe40004000000 */
[----:B----4-:R-:W-:-:S04]  /*2190*/  ISETP.NE.AND P1, PT, R18, 0x1, PT ;  /* 0x000000011200780c */ /* 0x010fc80003f25270 */
[----:B------:R-:W-:-:S05]  /*21a0*/  SEL R6, R11, R6, !P1 ;  /* 0x000000060b067207 */ /* 0x000fca0004800000 */
[----:B------:R-:W-:Y:S02]  /*21b0*/  IMAD.IADD R7, R5, 0x1, -R6 ;  /* 0x0000000105077824 */ /* 0x000fe400078e0a06 */
[----:B------:R-:W-:Y:S02]  /*21c0*/  IMAD.IADD R5, R6, 0x1, -R5 ;  /* 0x0000000106057824 */ /* 0x000fe400078e0a05 */
[----:B------:R-:W-:Y:S02]  /*21d0*/  IMAD R11, R7, R18, R11 ;  /* 0x00000012070b7224 */ /* 0x000fe400078e020b */
[----:B------:R-:W-:-:S07]  /*21e0*/  IMAD R10, R5, R4, R10 ;  /* 0x00000004050a7224 */ /* 0x000fce00078e020a */
.L_x_32:
[----:B------:R-:W-:Y:S01]  /*21f0*/  VIADD R15, R15, 0x1 ;  /* 0x000000010f0f7836 */ /* 0x000fe20000000000 */
[----:B------:R-:W-:Y:S01]  /*2200*/  PLOP3.LUT P1, PT, PT, PT, PT, 0x80, 0x8 ;  /* 0x000000000008781c */ /* 0x000fe20003f2f070 */
[----:B------:R-:W-:Y:S02]  /*2210*/  IMAD.IADD R4, R11, 0x1, R62 ;  /* 0x000000010b047824 */ /* 0x000fe400078e023e */
[----:B------:R-:W-:Y:S01]  /*2220*/  IMAD.IADD R20, R10, 0x1, R51 ;  /* 0x000000010a147824 */ /* 0x000fe200078e0233 */
[C---:B------:R-:W-:Y:S02]  /*2230*/  ISETP.NE.AND P0, PT, R15.reuse, 0x2, PT ;  /* 0x000000020f00780c */ /* 0x040fe40003f05270 */
[----:B------:R-:W-:Y:S02]  /*2240*/  R2UR UR11, R4 ;  /* 0x00000000040b72ca */ /* 0x000fe400000e0000 */
[----:B------:R-:W-:Y:S02]  /*2250*/  SEL R5, RZ, 0x1, P0 ;  /* 0x00000001ff057807 */ /* 0x000fe40000000000 */
[----:B------:R-:W-:-:S02]  /*2260*/  SEL R15, R15, RZ, P0 ;  /* 0x000000ff0f0f7207 */ /* 0x000fc40000000000 */
[----:B------:R-:W-:Y:S01]  /*2270*/  LOP3.LUT R14, R14, R5, RZ, 0x3c, !PT ;  /* 0x000000050e0e7212 */ /* 0x000fe200078e3cff */
[----:B------:R-:W-:Y:S08]  /*2280*/  @P2 BRA `(.L_x_33) ;  /* 0xfffffff400502947 */ /* 0x000ff0000383ffff */
[----:B------:R-:W-:Y:S01]  /*2290*/  UIADD3 UR6, UPT, UPT, UR6, 0x50, URZ ;  /* 0x0000005006067890 */ /* 0x000fe2000fffe0ff */
[----:B------:R-:W-:-:S03]  /*22a0*/  SHF.L.U32 R3, R16, 0x1f, RZ ;  /* 0x0000001f10037819 */ /* 0x000fc600000006ff */
[----:B------:R-:W-:-:S09]  /*22b0*/  ULEA UR4, UR14, UR6, 0x3 ;  /* 0x000000060e047291 */ /* 0x000fd2000f8e18ff */
[----:B------:R-:W1:Y:S02]  /*22c0*/  SYNCS.PHASECHK.TRANS64.TRYWAIT P0, [UR4], R3 ;  /* 0x00000003ff0075a7 */ /* 0x000e640008001104 */
[----:B-1----:R-:W-:Y:S05]  /*22d0*/  @!P0 BRA `(.L_x_34) ;  /* 0x0000006400bc8947 */ /* 0x002fea0003800000 */
.L_x_137:
[----:B------:R-:W-:-:S04]  /*22e0*/  UIADD3 UR5, UPT, UPT, UR14, 0x1, URZ ;  /* 0x000000010e057890 */ /* 0x000fc8000fffe0ff */
[----:B------:R-:W-:-:S04]  /*22f0*/  UISETP.NE.AND UP0, UPT, UR5, 0xa, UPT ;  /* 0x0000000a0500788c */ /* 0x000fc8000bf05270 */
[----:B------:R-:W-:Y:S02]  /*2300*/  USEL UR7, URZ, 0x1, UP0 ;  /* 0x00000001ff077887 */ /* 0x000fe40008000000 */
[----:B------:R-:W-:-:S04]  /*2310*/  USEL UR5, UR5, URZ, UP0 ;  /* 0x000000ff05057287 */ /* 0x000fc80008000000 */
[----:B------:R-:W-:Y:S01]  /*2320*/  ULEA UR4, UR5, UR6, 0x3 ;  /* 0x0000000605047291 */ /* 0x000fe2000f8e18ff */
[----:B------:R-:W-:-:S04]  /*2330*/  LOP3.LUT R2, R16, UR7, RZ, 0x3c, !PT ;  /* 0x0000000710027c12 */ /* 0x000fc8000f8e3cff */
[----:B-1----:R-:W-:-:S04]  /*2340*/  SHF.L.U32 R3, R2, 0x1f, RZ ;  /* 0x0000001f02037819 */ /* 0x002fc800000006ff */
[----:B------:R-:W1:Y:S02]  /*2350*/  SYNCS.PHASECHK.TRANS64.TRYWAIT P0, [UR4], R3 ;  /* 0x00000003ff0075a7 */ /* 0x000e640008001104 */
[----:B-1----:R-:W-:Y:S05]  /*2360*/  @!P0 BRA `(.L_x_35) ;  /* 0x0000006400b08947 */ /* 0x002fea0003800000 */
.L_x_139:
        /* <DEDUP_REMOVED lines=9> */
.L_x_141:
        /* <DEDUP_REMOVED lines=9> */
.L_x_143:
        /* <DEDUP_REMOVED lines=9> */
.L_x_145:
        /* <DEDUP_REMOVED lines=9> */
.L_x_147:
        /* <DEDUP_REMOVED lines=9> */
.L_x_149:
        /* <DEDUP_REMOVED lines=9> */
.L_x_151:
        /* <DEDUP_REMOVED lines=9> */
.L_x_153:
[----:B------:R-:W-:-:S04]  /*2760*/  UIADD3 UR5, UPT, UPT, UR5, 0x1, URZ ;  /* 0x0000000105057890 */ /* 0x000fc8000fffe0ff */
[----:B------:R-:W-:-:S04]  /*2770*/  UISETP.NE.AND UP0, UPT, UR5, 0xa, UPT ;  /* 0x0000000a0500788c */ /* 0x000fc8000bf05270 */
[----:B------:R-:W-:Y:S02]  /*2780*/  USEL UR4, URZ, 0x1, UP0 ;  /* 0x00000001ff047887 */ /* 0x000fe40008000000 */
[----:B------:R-:W-:-:S04]  /*2790*/  USEL UR5, UR5, URZ, UP0 ;  /* 0x000000ff05057287 */ /* 0x000fc80008000000 */
[----:B------:R-:W-:Y:S01]  /*27a0*/  ULEA UR5, UR5, UR6, 0x3 ;  /* 0x0000000605057291 */ /* 0x000fe2000f8e18ff */
[----:B-1----:R-:W-:-:S04]  /*27b0*/  LOP3.LUT R3, R2, UR4, RZ, 0x3c, !PT ;  /* 0x0000000402037c12 */ /* 0x002fc8000f8e3cff */
[----:B------:R-:W-:Y:S01]  /*27c0*/  SHF.L.U32 R3, R3, 0x1f, RZ ;  /* 0x0000001f03037819 */ /* 0x000fe200000006ff */
[----:B------:R-:W-:-:S07]  /*27d0*/  IMAD.U32 R0, RZ, RZ, UR5 ;  /* 0x00000005ff007e24 */ /* 0x000fce000f8e00ff */
.L_x_43:
[----:B-1----:R1:W2:Y:S02]  /*27e0*/  SYNCS.PHASECHK.TRANS64.TRYWAIT P0, [R0+URZ], R3 ;  /* 0x00000003000075a7 */ /* 0x0022a400080011ff */
[----:B--2---:R-:W-:Y:S05]  /*27f0*/  @!P0 NANOSLEEP.SYNCS 0x989680 ;  /* 0x009896800000895d */ /* 0x004fea0003900000 */
[----:B------:R-:W2:Y:S02]  /*2800*/  @!P0 SYNCS.PHASECHK.TRANS64 P0, [R0+URZ], R3 ;  /* 0x00000003000085a7 */ /* 0x000ea400080010ff */
[----:B--2-4-:R-:W-:Y:S05]  /*2810*/  @P0 EXIT ;  /* 0x000000000000094d */ /* 0x014fea0003800000 */
[----:B------:R-:W-:Y:S05]  /*2820*/  BRA `(.L_x_43) ;  /* 0xfffffffc00ec7947 */ /* 0x000fea000383ffff */
.L_x_23:
[----:B------:R-:W-:-:S04]  /*2830*/  UISETP.NE.AND UP1, UPT, UR37, URZ, UPT ;  /* 0x000000ff2500728c */ /* 0x000fc8000bf25270 */
[----:B------:R-:W-:-:S09]  /*2840*/  UISETP.NE.OR UP1, UPT, UR8, 0x1, UP1 ;  /* 0x000000010800788c */ /* 0x000fd20008f25670 */
[----:B------:R-:W-:Y:S05]  /*2850*/  BRA.U UP1, `(.L_x_44) ;  /* 0x0000000501487547 */ /* 0x000fea000b800000 */
[----:B------:R-:W-:Y:S01]  /*2860*/  ISETP.GE.U32.AND P2, PT, R3, 0x2, PT ;  /* 0x000000020300780c */ /* 0x000fe20003f46070 */
[----:B------:R-:W-:Y:S01]  /*2870*/  IMAD.MOV.U32 R12, RZ, RZ, 0x1 ;  /* 0x00000001ff0c7424 */ /* 0x000fe200078e00ff */
[----:B------:R-:W-:Y:S02]  /*2880*/  CS2R R10, SRZ ;  /* 0x00000000000a7805 */ /* 0x000fe4000001ff00 */
[----:B------:R-:W-:Y:S01]  /*2890*/  CS2R R8, SRZ ;  /* 0x0000000000087805 */ /* 0x000fe2000001ff00 */
[----:B------:R-:W-:Y:S01]  /*28a0*/  UMOV UR4, 0x400 ;  /* 0x0000040000047882 */ /* 0x000fe20000000000 */
[----:B------:R-:W-:Y:S01]  /*28b0*/  UMOV UR6, URZ ;  /* 0x000000ff00067c82 */ /* 0x000fe20008000000 */
[----:B------:R-:W-:-:S12]  /*28c0*/  ULEA UR37, UR37, UR4, 0x18 ;  /* 0x0000000425257291 */ /* 0x000fd8000f8ec0ff */
.L_x_48:
[----:B------:R-:W-:Y:S02]  /*28d0*/  LEA R0, R8, UR37, 0x3 ;  /* 0x0000002508007c11 */ /* 0x000fe4000f8e18ff */
[----:B------:R-:W-:-:S03]  /*28e0*/  SHF.L.U32 R5, R9, 0x1f, RZ ;  /* 0x0000001f09057819 */ /* 0x000fc600000006ff */
[----:B------:R-:W-:Y:S01]  /*28f0*/  VIADD R4, R0, 0x140 ;  /* 0x0000014000047836 */ /* 0x000fe20000000000 */
[----:B------:R-:W1:Y:S02]  /*2900*/  SYNCS.PHASECHK.TRANS64.TRYWAIT P0, [R0+URZ+0x130], R5 ;  /* 0x00013005000075a7 */ /* 0x000e6400080011ff */
[----:B-1----:R-:W-:Y:S05]  /*2910*/  @!P0 BRA `(.L_x_45) ;  /* 0x0000006400048947 */ /* 0x002fea0003800000 */
.L_x_154:
[----:B------:R-:W-:Y:S01]  /*2920*/  ULEA UR5, UR6, UR37, 0x3 ;  /* 0x0000002506057291 */ /* 0x000fe2000f8e18ff */
[----:B------:R-:W-:Y:S01]  /*2930*/  PRMT R4, RZ, 0x654, R4 ;  /* 0x00000654ff047816 */ /* 0x000fe20000000004 */
[----:B-1----:R-:W-:Y:S01]  /*2940*/  @!P2 IMAD.MOV.U32 R5, RZ, RZ, 0x10 ;  /* 0x00000010ff05a424 */ /* 0x002fe200078e00ff */
[----:B------:R-:W-:Y:S01]  /*2950*/  SHF.L.U32 R7, R12, 0x1f, RZ ;  /* 0x0000001f0c077819 */ /* 0x000fe200000006ff */
[----:B------:R-:W-:Y:S01]  /*2960*/  UIADD3 UR4, UPT, UPT, UR5, 0xf0, URZ ;  /* 0x000000f005047890 */ /* 0x000fe2000fffe0ff */
[----:B------:R1:W-:Y:S05]  /*2970*/  SYNCS.ARRIVE.TRANS64.RED.A1T0 RZ, [R4+URZ], RZ ;  /* 0x000000ff04ff79a7 */ /* 0x0003ea00081004ff */
[----:B------:R-:W-:Y:S01]  /*2980*/  IMAD.U32 R0, RZ, RZ, UR4 ;  /* 0x00000004ff007e24 */ /* 0x000fe2000f8e00ff */
[----:B------:R-:W2:Y:S04]  /*2990*/  SYNCS.PHASECHK.TRANS64.TRYWAIT P0, [UR5+0x100], R7 ;  /* 0x00010007ff0075a7 */ /* 0x000ea80008001105 */
[----:B------:R-:W-:Y:S01]  /*29a0*/  PRMT R13, R3, 0x654, R0 ;  /* 0x00000654030d7816 */ /* 0x000fe20000000000 */
[----:B-12---:R-:W-:Y:S06]  /*29b0*/  @!P0 BRA `(.L_x_46) ;  /* 0x0000006000f08947 */ /* 0x006fec0003800000 */
.L_x_156:
[----:B------:R-:W-:Y:S01]  /*29c0*/  ULEA UR4, UR6, UR37, 0x4 ;  /* 0x0000002506047291 */ /* 0x000fe2000f8e20ff */
[----:B---3--:R-:W-:Y:S01]  /*29d0*/  SEL R2, R13, R2, !P2 ;  /* 0x000000020d027207 */ /* 0x008fe20005000000 */
[----:B------:R-:W-:Y:S01]  /*29e0*/  UIADD3 UR5, UPT, UPT, UR5, 0xf0, URZ ;  /* 0x000000f005057890 */ /* 0x000fe2000fffe0ff */
[----:B-1----:R-:W-:Y:S01]  /*29f0*/  LEA R0, R11, UR37, 0x3 ;  /* 0x000000250b007c11 */ /* 0x002fe2000f8e18ff */
[----:B------:R-:W-:Y:S01]  /*2a00*/  UIADD3 UR4, UPT, UPT, UR4, 0x160, URZ ;  /* 0x0000016004047890 */ /* 0x000fe2000fffe0ff */
[----:B------:R1:W-:Y:S01]  /*2a10*/  @!P2 SYNCS.ARRIVE.TRANS64.RED RZ, [R2+URZ], R5 ;  /* 0x0000000502ffa9a7 */ /* 0x0003e200080004ff */
[----:B------:R-:W-:Y:S01]  /*2a20*/  UIADD3 UR6, UPT, UPT, UR6, 0x1, URZ ;  /* 0x0000000106067890 */ /* 0x000fe2000fffe0ff */
[----:B------:R-:W-:-:S03]  /*2a30*/  VIADD R8, R8, 0x1 ;  /* 0x0000000108087836 */ /* 0x000fc60000000000 */
[----:B------:R-:W-:Y:S02]  /*2a40*/  UISETP.NE.AND UP0, UPT, UR6, 0x2, UPT ;  /* 0x000000020600788c */ /* 0x000fe4000bf05270 */
[----:B------:R-:W-:Y:S01]  /*2a50*/  ISETP.NE.AND P0, PT, R8, 0x2, PT ;  /* 0x000000020800780c */ /* 0x000fe20003f05270 */
[----:B------:R-:W-:Y:S06]  /*2a60*/  UGETNEXTWORKID.BROADCAST [UR4], [UR5] ;  /* 0x00000000040073ca */ /* 0x000fec0008000100 */
[----:B------:R-:W-:Y:S02]  /*2a70*/  USEL UR4, URZ, 0x1, UP0 ;  /* 0x00000001ff047887 */ /* 0x000fe40008000000 */
[----:B------:R-:W-:-:S04]  /*2a80*/  USEL UR6, UR6, URZ, UP0 ;  /* 0x000000ff06067287 */ /* 0x000fc80008000000 */
[----:B------:R-:W-:Y:S02]  /*2a90*/  LOP3.LUT R12, R12, UR4, RZ, 0x3c, !PT ;  /* 0x000000040c0c7c12 */ /* 0x000fe4000f8e3cff */
[----:B-1----:R-:W-:-:S04]  /*2aa0*/  SHF.L.U32 R5, R10, 0x1f, RZ ;  /* 0x0000001f0a057819 */ /* 0x002fc800000006ff */
[----:B------:R-:W1:Y:S02]  /*2ab0*/  SYNCS.PHASECHK.TRANS64.TRYWAIT P1, [R0+URZ+0xf0], R5 ;  /* 0x0000f005000075a7 */ /* 0x000e6400080211ff */
[----:B-1----:R-:W-:Y:S05]  /*2ac0*/  @!P1 BRA `(.L_x_47) ;  /* 0x0000006000c49947 */ /* 0x002fea0003800000 */
.L_x_157:
[C---:B------:R-:W-:Y:S01]  /*2ad0*/  LEA R4, R11.reuse, UR37, 0x4 ;  /* 0x000000250b047c11 */ /* 0x040fe2000f8e20ff */
[----:B-1----:R-:W-:Y:S01]  /*2ae0*/  VIADD R0, R0, 0x100 ;  /* 0x0000010000007836 */ /* 0x002fe20000000000 */
[----:B------:R-:W-:Y:S01]  /*2af0*/  SEL R8, R8, RZ, P0 ;  /* 0x000000ff08087207 */ /* 0x000fe20000000000 */
[----:B------:R-:W-:-:S03]  /*2b00*/  VIADD R11, R11, 0x1 ;  /* 0x000000010b0b7836 */ /* 0x000fc60000000000 */
[----:B------:R-:W1:Y:S01]  /*2b10*/  LDS.128 R4, [R4+0x160] ;  /* 0x0001600004047984 */ /* 0x000e620000000c00 */
[----:B------:R-:W-:Y:S02]  /*2b20*/  PRMT R0, RZ, 0x654, R0 ;  /* 0x00000654ff007816 */ /* 0x000fe40000000000 */
[C---:B------:R-:W-:Y:S01]  /*2b30*/  ISETP.NE.AND P1, PT, R11.reuse, 0x2, PT ;  /* 0x000000020b00780c */ /* 0x040fe20003f25270 */
[----:B------:R-:W-:Y:S01]  /*2b40*/  @!PT LDS RZ, [RZ] ;  /* 0x00000000fffff984 */ /* 0x000fe20000000800 */
[----:B------:R-:W-:Y:S01]  /*2b50*/  @!PT LDS RZ, [RZ] ;  /* 0x00000000fffff984 */ /* 0x000fe20000000800 */
[----:B------:R-:W-:Y:S01]  /*2b60*/  @!PT LDS RZ, [RZ] ;  /* 0x00000000fffff984 */ /* 0x000fe20000000800 */
[----:B------:R-:W-:Y:S01]  /*2b70*/  @!PT LDS RZ, [RZ] ;  /* 0x00000000fffff984 */ /* 0x000fe20000000800 */
[----:B------:R2:W-:Y:S06]  /*2b80*/  MEMBAR.ALL.CTA ;  /* 0x0000000000007992 */ /* 0x0005ec0000008000 */
[----:B--2---:R-:W2:Y:S01]  /*2b90*/  FENCE.VIEW.ASYNC.S ;  /* 0x00000000000073c6 */ /* 0x004ea20000000000 */
[----:B------:R-:W-:Y:S01]  /*2ba0*/  SEL R11, R11, RZ, P1 ;  /* 0x000000ff0b0b7207 */ /* 0x000fe20000800000 */
[----:B--2---:R2:W-:Y:S01]  /*2bb0*/  SYNCS.ARRIVE.TRANS64.RED.A1T0 RZ, [R0+URZ], RZ ;  /* 0x000000ff00ff79a7 */ /* 0x0045e200081004ff */
[----:B-1----:R-:W-:-:S02]  /*2bc0*/  LOP3.LUT P3, RZ, R6, 0x1, RZ, 0xc0, !PT ;  /* 0x0000000106ff7812 */ /* 0x002fc4000786c0ff */
[----:B------:R-:W-:-:S04]  /*2bd0*/  SEL R5, RZ, 0x1, P1 ;  /* 0x00000001ff057807 */ /* 0x000fc80000800000 */
[----:B------:R-:W-:Y:S02]  /*2be0*/  LOP3.LUT R10, R10, R5, RZ, 0x3c, !PT ;  /* 0x000000050a0a7212 */ /* 0x000fe400078e3cff */
[----:B--2---:R-:W-:-:S04]  /*2bf0*/  SEL R0, RZ, 0x1, P0 ;  /* 0x00000001ff007807 */ /* 0x004fc80000000000 */
[----:B------:R-:W-:Y:S01]  /*2c00*/  LOP3.LUT R9, R9, R0, RZ, 0x3c, !PT ;  /* 0x0000000009097212 */ /* 0x000fe200078e3cff */
[----:B------:R-:W-:Y:S06]  /*2c10*/  @P3 BRA `(.L_x_48) ;  /* 0xfffffffc002c3947 */ /* 0x000fec000383ffff */
[----:B------:R-:W-:Y:S01]  /*2c20*/  ULEA UR5, UR6, UR37, 0x3 ;  /* 0x0000002506057291 */ /* 0x000fe2000f8e18ff */
[----:B------:R-:W-:-:S08]  /*2c30*/  SHF.L.U32 R3, R12, 0x1f, RZ ;  /* 0x0000001f0c037819 */ /* 0x000fd000000006ff */
[----:B------:R-:W1:Y:S02]  /*2c40*/  SYNCS.PHASECHK.TRANS64 P0, [UR5+0x100], R3 ;  /* 0x00010003ff0075a7 */ /* 0x000e640008001005 */
[----:B-1----:R-:W-:Y:S05]  /*2c50*/  @P0 BRA `(.L_x_49) ;  /* 0x0000000000080947 */ /* 0x002fea0003800000 */
[----:B------:R-:W1:Y:S02]  /*2c60*/  SYNCS.PHASECHK.TRANS64.TRYWAIT P0, [UR5+0x100], R3 ;  /* 0x00010003ff0075a7 */ /* 0x000e640008001105 */
[----:B-1----:R-:W-:Y:S05]  /*2c70*/  @!P0 BRA `(.L_x_50) ;  /* 0x00000060006c8947 */ /* 0x002fea0003800000 */
.L_x_49:
[----:B------:R-:W-:-:S04]  /*2c80*/  UIADD3 UR4, UPT, UPT, UR6, 0x1, URZ ;  /* 0x0000000106047890 */ /* 0x000fc8000fffe0ff */
[----:B------:R-:W-:-:S04]  /*2c90*/  UISETP.NE.AND UP0, UPT, UR4, 0x2, UPT ;  /* 0x000000020400788c */ /* 0x000fc8000bf05270 */
[----:B------:R-:W-:Y:S02]  /*2ca0*/  USEL UR7, URZ, 0x1, UP0 ;  /* 0x00000001ff077887 */ /* 0x000fe40008000000 */
[----:B------:R-:W-:-:S04]  /*2cb0*/  USEL UR4, UR4, URZ, UP0 ;  /* 0x000000ff04047287 */ /* 0x000fc80008000000 */
[----:B------:R-:W-:Y:S01]  /*2cc0*/  ULEA UR4, UR4, UR37, 0x3 ;  /* 0x0000002504047291 */ /* 0x000fe2000f8e18ff */
[----:B-1----:R-:W-:-:S04]  /*2cd0*/  LOP3.LUT R3, R12, UR7, RZ, 0x3c, !PT ;  /* 0x000000070c037c12 */ /* 0x002fc8000f8e3cff */
[----:B------:R-:W-:-:S04]  /*2ce0*/  SHF.L.U32 R0, R3, 0x1f, RZ ;  /* 0x0000001f03007819 */ /* 0x000fc800000006ff */
[----:B------:R-:W1:Y:S02]  /*2cf0*/  SYNCS.PHASECHK.TRANS64 P0, [UR4+0x100], R0 ;  /* 0x00010000ff0075a7 */ /* 0x000e640008001004 */
[----:B-1----:R-:W-:Y:S05]  /*2d00*/  @P0 EXIT ;  /* 0x000000000000094d */ /* 0x002fea0003800000 */
[----:B------:R-:W-:Y:S02]  /*2d10*/  SHF.L.U32 R3, R3, 0x1f, RZ ;  /* 0x0000001f03037819 */ /* 0x000fe400000006ff */
[----:B------:R-:W-:-:S07]  /*2d20*/  MOV R0, UR4 ;  /* 0x0000000400007c02 */ /* 0x000fce0008000f00 */
.L_x_51:
[----:B-1----:R1:W2:Y:S02]  /*2d30*/  SYNCS.PHASECHK.TRANS64.TRYWAIT P0, [R0+URZ+0x100], R3 ;  /* 0x00010003000075a7 */ /* 0x0022a400080011ff */
[----:B--2---:R-:W-:Y:S05]  /*2d40*/  @!P0 NANOSLEEP.SYNCS 0x989680 ;  /* 0x009896800000895d */ /* 0x004fea0003900000 */
[----:B------:R-:W2:Y:S02]  /*2d50*/  @!P0 SYNCS.PHASECHK.TRANS64 P0, [R0+URZ+0x100], R3 ;  /* 0x00010003000085a7 */ /* 0x000ea400080010ff */
[----:B--2---:R-:W-:Y:S05]  /*2d60*/  @P0 EXIT ;  /* 0x000000000000094d */ /* 0x004fea0003800000 */
[----:B------:R-:W-:Y:S05]  /*2d70*/  BRA `(.L_x_51) ;  /* 0xfffffffc00ec7947 */ /* 0x000fea000383ffff */
.L_x_44:
[----:B------:R-:W-:Y:S05]  /*2d80*/  BRA.U UP4, `(.L_x_52) ;  /* 0x0000000d04487547 */ /* 0x000fea000b800000 */
[----:B------:R-:W-:Y:S01]  /*2d90*/  UMOV UR4, 0x40 ;  /* 0x0000004000047882 */ /* 0x000fe20000000000 */
[----:B------:R-:W-:Y:S01]  /*2da0*/  NOP ;  /* 0x0000000000007918 */ /* 0x000fe20000000000 */
[----:B------:R-:W-:Y:S01]  /*2db0*/  ULEA UR4, UR37, UR4, 0x18 ;  /* 0x0000000425047291 */ /* 0x000fe2000f8ec0ff */
[----:B------:R-:W-:Y:S02]  /*2dc0*/  UMOV UR5, 0x400 ;  /* 0x0000040000057882 */ /* 0x000fe40000000000 */
[----:B------:R-:W-:-:S06]  /*2dd0*/  ULEA UR37, UR37, UR5, 0x18 ;  /* 0x0000000525257291 */ /* 0x000fcc000f8ec0ff */
[----:B---3--:R-:W1:Y:S02]  /*2de0*/  LDS.U8 R2, [UR4+0x1c] ;  /* 0x00001c04ff027984 */ /* 0x008e640008000000 */
[----:B-1----:R-:W-:-:S13]  /*2df0*/  ISETP.NE.AND P0, PT, R2, RZ, PT ;  /* 0x000000ff0200720c */ /* 0x002fda0003f05270 */
[----:B------:R-:W-:Y:S05]  /*2e00*/  @P0 BRA `(.L_x_53) ;  /* 0x0000000000580947 */ /* 0x000fea0003800000 */
[----:B------:R-:W-:-:S13]  /*2e10*/  ELECT P0, URZ, PT ;  /* 0x0000000000ff782f */ /* 0x000fda0003800000 */
[----:B------:R-:W-:Y:S05]  /*2e20*/  @!P0 BRA `(.L_x_54) ;  /* 0x0000000000608947 */ /* 0x000fea0003800000 */
[----:B------:R-:W-:Y:S01]  /*2e30*/  UMOV UR5, 0x10 ;  /* 0x0000001000057882 */ /* 0x000fe20000000000 */
[----:B------:R-:W-:Y:S01]  /*2e40*/  HFMA2 R2, -RZ, RZ, 0, 5.9604644775390625e-08 ;  /* 0x00000001ff027431 */ /* 0x000fe200000001ff */
[----:B------:R-:W-:-:S03]  /*2e50*/  MOV R3, 0xffff ;  /* 0x0000ffff00037802 */ /* 0x000fc60000000f00 */
[----:B------:R-:W-:Y:S04]  /*2e60*/  DEPBAR.LE SB1, 0x36 ;  /* 0x00009d800000791a */ /* 0x000fe80000000000 */
[----:B------:R-:W1:Y:S02]  /*2e70*/  UTCATOMSWS.FIND_AND_SET.ALIGN UP0, UR5, UR5 ;  /* 0x00000005000575e3 */ /* 0x000e640008000800 */
[----:B-1----:R-:W-:Y:S01]  /*2e80*/  MOV R4, UR5 ;  /* 0x0000000500047c02 */ /* 0x002fe20008000f00 */
[----:B------:R-:W-:Y:S06]  /*2e90*/  BRA.U UP0, `(.L_x_55) ;  /* 0x0000000100187547 */ /* 0x000fec000b800000 */
.L_x_56:
[----:B------:R-:W-:Y:S05]  /*2ea0*/  NANOSLEEP 0x64 ;  /* 0x000000640000795d */ /* 0x000fea0003800000 */
[----:B------:R-:W-:-:S05]  /*2eb0*/  UMOV UR5, 0x10 ;  /* 0x0000001000057882 */ /* 0x000fca0000000000 */
[----:B------:R-:W-:Y:S04]  /*2ec0*/  DEPBAR.LE SB1, 0x36 ;  /* 0x00009d800000791a */ /* 0x000fe80000000000 */
[----:B------:R-:W1:Y:S02]  /*2ed0*/  UTCATOMSWS.FIND_AND_SET.ALIGN UP0, UR5, UR5 ;  /* 0x00000005000575e3 */ /* 0x000e640008000800 */
[----:B-1----:R-:W-:Y:S01]  /*2ee0*/  MOV R4, UR5 ;  /* 0x0000000500047c02 */ /* 0x002fe20008000f00 */
[----:B------:R-:W-:Y:S05]  /*2ef0*/  BRA.U !UP0, `(.L_x_56) ;  /* 0xfffffffd08e87547 */ /* 0x000fea000b83ffff */
.L_x_55:
[-C--:B------:R-:W-:Y:S02]  /*2f00*/  SHF.L.U32 R3, R3, R4.reuse, RZ ;  /* 0x0000000403037219 */ /* 0x080fe400000006ff */
[----:B------:R-:W-:Y:S01]  /*2f10*/  SHF.L.U32 R2, R2, R4, RZ ;  /* 0x0000000402027219 */ /* 0x000fe200000006ff */
[----:B------:R-:W-:Y:S02]  /*2f20*/  IMAD.SHL.U32 R4, R4, 0x20, RZ ;  /* 0x0000002004047824 */ /* 0x000fe400078e00ff */
[----:B------:R1:W-:Y:S04]  /*2f30*/  ATOMS.OR RZ, [UR4+0x14], R3 ;  /* 0x00001403ffff798c */ /* 0x0003e8000b000004 */
[----:B------:R1:W-:Y:S04]  /*2f40*/  ATOMS.OR RZ, [UR4+0x18], R2 ;  /* 0x00001802ffff798c */ /* 0x0003e8000b000004 */
[----:B------:R1:W-:Y:S01]  /*2f50*/  STS [UR37+0x180], R4 ;  /* 0x00018004ff007988 */ /* 0x0003e20008000825 */
[----:B------:R-:W-:Y:S05]  /*2f60*/  BRA `(.L_x_54) ;  /* 0x0000000000107947 */ /* 0x000fea0003800000 */
.L_x_53:
[----:B------:R-:W-:-:S05]  /*2f70*/  MOV R2, 0xffffffff ;  /* 0xffffffff00027802 */ /* 0x000fca0000000f00 */
[----:B------:R1:W-:Y:S02]  /*2f80*/  STS [UR37+0x180], R2 ;  /* 0x00018002ff007988 */ /* 0x0003e40008000825 */
[----:B-1----:R-:W-:Y:S02]  /*2f90*/  MOV R2, 0x2fb0 ;  /* 0x00002fb000027802 */ /* 0x002fe40000000f00 */
[----:B-----5:R-:W-:Y:S05]  /*2fa0*/  CALL.REL.NOINC `($__internal_1_$__cuda_sm10x_tcgen05_guardrail_trap_phase_invalid_during_alloc) ;  /* 0x0000006400887944 */ /* 0x020fea0003c00000 */
.L_x_54:
[----:B------:R-:W-:Y:S05]  /*2fb0*/  WARPSYNC.ALL ;  /* 0x0000000000007948 */ /* 0x000fea0003800000 */
[----:B------:R-:W2:Y:S01]  /*2fc0*/  S2UR UR4, SR_CgaCtaId ;  /* 0x00000000000479c3 */ /* 0x000ea20000008800 */
[----:B------:R-:W-:Y:S01]  /*2fd0*/  UMOV UR5, 0x400 ;  /* 0x0000040000057882 */ /* 0x000fe20000000000 */
[----:B------:R-:W-:-:S06]  /*2fe0*/  NOP ;  /* 0x0000000000007918 */ /* 0x000fcc0000000000 */
[----:B------:R-:W-:Y:S06]  /*2ff0*/  BAR.ARV 0x6, 0xa0 ;  /* 0x0182800000007b1d */ /* 0x000fec0000002000 */
[----:B------:R-:W-:Y:S01]  /*3000*/  LOP3.LUT R0, R0, 0xffff, RZ, 0xc0, !PT ;  /* 0x0000ffff00007812 */ /* 0x000fe200078ec0ff */
[----:B------:R-:W-:Y:S01]  /*3010*/  UISETP.LT.AND UP0, UPT, UR23, 0x1, UPT ;  /* 0x000000011700788c */ /* 0x000fe2000bf01270 */
[----:B------:R-:W-:Y:S01]  /*3020*/  IMAD.MOV.U32 R11, RZ, RZ, 0x1 ;  /* 0x00000001ff0b7424 */ /* 0x000fe200078e00ff */
[----:B------:R-:W-:Y:S02]  /*3030*/  CS2R R8, SRZ ;  /* 0x0000000000087805 */ /* 0x000fe4000001ff00 */
[----:B------:R-:W-:Y:S01]  /*3040*/  R2UR UR8, R0 ;  /* 0x00000000000872ca */ /* 0x000fe200000e0000 */
[----:B------:R-:W-:Y:S01]  /*3050*/  USEL UR9, UR23, 0x1, !UP0 ;  /* 0x0000000117097887 */ /* 0x000fe2000c000000 */
[----:B------:R-:W-:Y:S01]  /*3060*/  IMAD.MOV.U32 R10, RZ, RZ, RZ ;  /* 0x000000ffff0a7224 */ /* 0x000fe200078e00ff */
[----:B------:R-:W-:Y:S01]  /*3070*/  UMOV UR18, URZ ;  /* 0x000000ff00127c82 */ /* 0x000fe20008000000 */
[----:B------:R-:W-:Y:S01]  /*3080*/  UMOV UR17, URZ ;  /* 0x000000ff00117c82 */ /* 0x000fe20008000000 */
[----:B------:R-:W-:-:S02]  /*3090*/  UIADD3 UR9, UPT, UPT, -UR9, URZ, URZ ;  /* 0x000000ff09097290 */ /* 0x000fc4000fffe1ff */
[----:B--2---:R-:W-:Y:S01]  /*30a0*/  ULEA UR4, UR4, UR5, 0x18 ;  /* 0x0000000504047291 */ /* 0x004fe2000f8ec0ff */
[----:B------:R-:W2:Y:S03]  /*30b0*/  LDCU UR5, c[0x0][0x38c] ;  /* 0x00007180ff0577ac */ /* 0x000ea60008000800 */
[----:B------:R-:W-:Y:S02]  /*30c0*/  UIADD3 UR10, UPT, UPT, UR4, 0x8400, URZ ;  /* 0x00008400040a7890 */ /* 0x000fe4000fffe0ff */
[----:B------:R-:W-:-:S03]  /*30d0*/  UIADD3 UR11, UPT, UPT, UR4, 0x1c400, URZ ;  /* 0x0001c400040b7890 */ /* 0x000fc6000fffe0ff */
[----:B-1----:R-:W1:Y:S01]  /*30e0*/  LDS R2, [UR4+0x180] ;  /* 0x00018004ff027984 */ /* 0x002e620008000800 */
[----:B------:R-:W-:Y:S02]  /*30f0*/  UIADD3 UR12, UPT, UPT, UR4, 0x30400, URZ ;  /* 0x00030400040c7890 */ /* 0x000fe4000fffe0ff */
[----:B------:R-:W-:Y:S02]  /*3100*/  USHF.R.U32.HI UR10, URZ, 0x4, UR10 ;  /* 0x00000004ff0a7899 */ /* 0x000fe4000801160a */
[----:B------:R-:W-:Y:S02]  /*3110*/  USHF.R.U32.HI UR11, URZ, 0x4, UR11 ;  /* 0x00000004ff0b7899 */ /* 0x000fe4000801160b */
[----:B------:R-:W-:Y:S02]  /*3120*/  USHF.R.U32.HI UR12, URZ, 0x4, UR12 ;  /* 0x00000004ff0c7899 */ /* 0x000fe4000801160c */
[----:B------:R-:W-:Y:S02]  /*3130*/  ULOP3.LUT UR10, UR10, 0x3fff, URZ, 0xc0, !UPT ;  /* 0x00003fff0a0a7892 */ /* 0x000fe4000f8ec0ff */
[----:B------:R-:W-:-:S02]  /*3140*/  ULOP3.LUT UR11, UR11, 0x3fff, URZ, 0xc0, !UPT ;  /* 0x00003fff0b0b7892 */ /* 0x000fc4000f8ec0ff */
[----:B------:R-:W-:Y:S02]  /*3150*/  ULOP3.LUT UR12, UR12, 0x3fff, URZ, 0xc0, !UPT ;  /* 0x00003fff0c0c7892 */ /* 0x000fe4000f8ec0ff */
[----:B------:R-:W-:Y:S02]  /*3160*/  ULOP3.LUT UR10, UR10, 0x10000, URZ, 0xfc, !UPT ;  /* 0x000100000a0a7892 */ /* 0x000fe4000f8efcff */
[----:B------:R-:W-:Y:S02]  /*3170*/  ULOP3.LUT UR11, UR11, 0x10000, URZ, 0xfc, !UPT ;  /* 0x000100000b0b7892 */ /* 0x000fe4000f8efcff */
[----:B------:R-:W-:Y:S02]  /*3180*/  ULOP3.LUT UR12, UR12, 0x10000, URZ, 0xfc, !UPT ;  /* 0x000100000c0c7892 */ /* 0x000fe4000f8efcff */
[----:B--2---:R-:W-:Y:S01]  /*3190*/  UISETP.GE.AND UP0, UPT, UR5, 0x1, UPT ;  /* 0x000000010500788c */ /* 0x004fe2000bf06270 */
[----:B------:R-:W-:Y:S01]  /*31a0*/  UMOV UR25, 0x81004a4 ;  /* 0x081004a400197882 */ /* 0x000fe20000000000 */
[----:B------:R-:W-:Y:S01]  /*31b0*/  UMOV UR21, 0x81004a4 ;  /* 0x081004a400157882 */ /* 0x000fe20000000000 */
[----:B-1----:R-:W-:-:S13]  /*31c0*/  R2UR UR19, R2 ;  /* 0x00000000021372ca */ /* 0x002fda00000e0000 */
[----:B------:R-:W-:Y:S02]  /*31d0*/  UIADD3 UR24, UPT, UPT, UR19, 0x80, URZ ;  /* 0x0000008013187890 */ /* 0x000fe4000fffe0ff */
[----:B------:R-:W-:-:S12]  /*31e0*/  UIADD3 UR20, UPT, UPT, UR19, 0x82, URZ ;  /* 0x0000008213147890 */ /* 0x000fd8000fffe0ff */
.L_x_63:
[----:B------:R-:W-:Y:S02]  /*31f0*/  LEA R0, R10, UR4, 0x3 ;  /* 0x000000040a007c11 */ /* 0x000fe4000f8e18ff */
[----:B------:R-:W-:Y:S02]  /*3200*/  SHF.L.U32 R5, R9, 0x1f, RZ ;  /* 0x0000001f09057819 */ /* 0x000fe400000006ff */
[----:B------:R-:W-:Y:S01]  /*3210*/  PLOP3.LUT P0, PT, PT, PT, UP0, 0x80, 0x8 ;  /* 0x000000000008781c */ /* 0x000fe20003f0f008 */
[----:B------:R-:W-:Y:S01]  /*3220*/  VIADD R3, R0, 0x100 ;  /* 0x0000010000037836 */ /* 0x000fe20000000000 */
[----:B-1----:R-:W1:Y:S02]  /*3230*/  SYNCS.PHASECHK.TRANS64.TRYWAIT P1, [R0+URZ+0xf0], R5 ;  /* 0x0000f005000075a7 */ /* 0x002e6400080211ff */
[----:B-1----:R-:W-:Y:S09]  /*3240*/  @!P1 BRA `(.L_x_57) ;  /* 0x0000005c00109947 */ /* 0x002ff20003800000 */
.L_x_159:
[----:B------:R-:W-:Y:S01]  /*3250*/  LEA R4, R10, UR4, 0x4 ;  /* 0x000000040a047c11 */ /* 0x000fe2000f8e20ff */
[----:B------:R-:W-:Y:S01]  /*3260*/  @UP0 ULEA UR5, UR17, UR4, 0x3 ;  /* 0x0000000411050291 */ /* 0x000fe2000f8e18ff */
[----:B------:R-:W-:Y:S01]  /*3270*/  PLOP3.LUT P1, PT, PT, PT, PT, 0x80, 0x8 ;  /* 0x000000000008781c */ /* 0x000fe20003f2f070 */
[----:B------:R-:W-:Y:S01]  /*3280*/  ULEA UR6, UR18, UR4, 0x3 ;  /* 0x0000000412067291 */ /* 0x000fe2000f8e18ff */
[----:B------:R-:W-:Y:S01]  /*3290*/  PRMT R3, RZ, 0x654, R3 ;  /* 0x00000654ff037816 */ /* 0x000fe20000000003 */
[----:B------:R-:W-:Y:S01]  /*32a0*/  ULEA UR7, UR18, UR19, 0x6 ;  /* 0x0000001312077291 */ /* 0x000fe2000f8e30ff */
[----:B-1----:R-:W1:Y:S01]  /*32b0*/  LDS.128 R4, [R4+0x160] ;  /* 0x0001600004047984 */ /* 0x002e620000000c00 */
[----:B------:R-:W-:Y:S02]  /*32c0*/  @P0 SHF.L.U32 R2, R8, 0x1f, RZ ;  /* 0x0000001f08020819 */ /* 0x000fe400000006ff */
[----:B------:R-:W-:Y:S01]  /*32d0*/  SHF.L.U32 R0, R11, 0x1f, RZ ;  /* 0x0000001f0b007819 */ /* 0x000fe200000006ff */
[----:B------:R-:W-:Y:S01]  /*32e0*/  @!PT LDS RZ, [RZ] ;  /* 0x00000000fffff984 */ /* 0x000fe20000000800 */
[----:B------:R-:W-:Y:S01]  /*32f0*/  @!PT LDS RZ, [RZ] ;  /* 0x00000000fffff984 */ /* 0x000fe20000000800 */
[----:B------:R-:W-:Y:S01]  /*3300*/  @!PT LDS RZ, [RZ] ;  /* 0x00000000fffff984 */ /* 0x000fe20000000800 */
[----:B------:R-:W-:Y:S01]  /*3310*/  @!PT LDS RZ, [RZ] ;  /* 0x00000000fffff984 */ /* 0x000fe20000000800 */
[----:B------:R2:W-:Y:S06]  /*3320*/  MEMBAR.ALL.CTA ;  /* 0x0000000000007992 */ /* 0x0005ec0000008000 */
[----:B--2---:R-:W2:Y:S02]  /*3330*/  FENCE.VIEW.ASYNC.S ;  /* 0x00000000000073c6 */ /* 0x004ea40000000000 */
[----:B--2---:R2:W-:Y:S01]  /*3340*/  SYNCS.ARRIVE.TRANS64.RED.A1T0 RZ, [R3+URZ], RZ ;  /* 0x000000ff03ff79a7 */ /* 0x0045e200081004ff */
[----:B------:R2:W3:Y:S01]  /*3350*/  @P0 SYNCS.PHASECHK.TRANS64.TRYWAIT P1, [UR5], R2 ;  /* 0x00000002ff0005a7 */ /* 0x0004e20008021105 */
[----:B------:R-:W4:Y:S02]  /*3360*/  SYNCS.PHASECHK.TRANS64.TRYWAIT P0, [UR6+0x120], R0 ;  /* 0x00012000ff0075a7 */ /* 0x000f240008001106 */
[----:B-1234-:R-:W-:Y:S05]  /*3370*/  @!P0 BRA `(.L_x_58) ;  /* 0x0000005800d88947 */ /* 0x01efea0003800000 */
.L_x_161:
[----:B------:R-:W-:Y:S01]  /*3380*/  IADD3 R10, PT, PT, R10, 0x1, RZ ;  /* 0x000000010a0a7810 */ /* 0x000fe20007ffe0ff */
[----:B------:R-:W-:Y:S06]  /*3390*/  BRA.U !UP0, `(.L_x_59) ;  /* 0x0000000108a87547 */ /* 0x000fec000b800000 */
[----:B------:R-:W-:Y:S01]  /*33a0*/  UMOV UR16, URZ ;  /* 0x000000ff00107c82 */ /* 0x000fe20008000000 */
[----:B------:R-:W-:Y:S01]  /*33b0*/  UMOV UR15, UR9 ;  /* 0x00000009000f7c82 */ /* 0x000fe20008000000 */
[----:B------:R-:W-:Y:S01]  /*33c0*/  UMOV UR14, UR23 ;  /* 0x00000017000e7c82 */ /* 0x000fe20008000000 */
[----:B------:R-:W-:-:S05]  /*33d0*/  UMOV UR13, UR17 ;  /* 0x00000011000d7c82 */ /* 0x000fca0008000000 */
.L_x_62:
[----:B------:R-:W-:Y:S02]  /*33e0*/  UIADD3 UR15, UPT, UPT, UR15, 0x1, URZ ;  /* 0x000000010f0f7890 */ /* 0x000fe4000fffe0ff */
[----:B--2---:R-:W-:Y:S02]  /*33f0*/  ULEA UR5, UR13, UR4, 0x3 ;  /* 0x000000040d057291 */ /* 0x004fe4000f8e18ff */
[----:B------:R-:W-:Y:S01]  /*3400*/  UISETP.NE.AND UP1, UPT, UR15, URZ, UPT ;  /* 0x000000ff0f00728c */ /* 0x000fe2000bf25270 */
[----:B---3--:R-:W-:Y:S10]  /*3410*/  @P1 BRA `(.L_x_60) ;  /* 0x00000000000c1947 */ /* 0x008ff40003800000 */
[----:B-1----:R-:W-:Y:S04]  /*3420*/  SHF.L.U32 R3, R8, 0x1f, RZ ;  /* 0x0000001f08037819 */ /* 0x002fe800000006ff */
[----:B------:R-:W1:Y:S02]  /*3430*/  SYNCS.PHASECHK.TRANS64.TRYWAIT P0, [UR5], R3 ;  /* 0x00000003ff0075a7 */ /* 0x000e640008001105 */
[----:B-1----:R-:W-:Y:S05]  /*3440*/  @!P0 BRA `(.L_x_61) ;  /* 0x0000005800bc8947 */ /* 0x002fea0003800000 */
.L_x_60:
[----:B------:R-:W-:Y:S01]  /*3450*/  UISETP.NE.AND UP2, UPT, UR14, 0x1, UPT ;  /* 0x000000010e00788c */ /* 0x000fe2000bf45270 */
[----:B------:R-:W-:Y:S01]  /*3460*/  PLOP3.LUT P1, PT, PT, PT, PT, 0x80, 0x8 ;  /* 0x000000000008781c */ /* 0x000fe20003f2f070 */
[----:B------:R-:W-:Y:S02]  /*3470*/  UIADD3 UR17, UPT, UPT, UR13, 0x1, URZ ;  /* 0x000000010d117890 */ /* 0x000fe4000fffe0ff */
[----:B------:R-:W-:Y:S02]  /*3480*/  ULEA UR28, UR13, UR11, 0x9 ;  /* 0x0000000b0d1c7291 */ /* 0x000fe4000f8e48ff */
[----:B------:R-:W-:Y:S01]  /*3490*/  UISETP.NE.AND UP3, UPT, UR17, 0xa, UPT ;  /* 0x0000000a1100788c */ /* 0x000fe2000bf65270 */
[----:B------:R-:W-:Y:S01]  /*34a0*/  PLOP3.LUT P0, PT, PT, PT, UP2, 0x80, 0x8 ;  /* 0x000000000008781c */ /* 0x000fe20003f0f028 */
[----:B------:R-:W-:Y:S02]  /*34b0*/  ULEA UR30, UR13, UR12, 0x7 ;  /* 0x0000000c0d1e7291 */ /* 0x000fe4000f8e38ff */
[----:B------:R-:W-:Y:S02]  /*34c0*/  USEL UR26, URZ, 0x1, UP3 ;  /* 0x00000001ff1a7887 */ /* 0x000fe40009800000 */
[----:B------:R-:W-:Y:S02]  /*34d0*/  USEL UR17, UR17, URZ, UP3 ;  /* 0x000000ff11117287 */ /* 0x000fe40009800000 */
[----:B------:R-:W-:Y:S02]  /*34e0*/  UIADD3 UR34, UPT, UPT, UR28, 0x4, URZ ;  /* 0x000000041c227890 */ /* 0x000fe4000fffe0ff */
[----:B------:R-:W-:Y:S01]  /*34f0*/  @UP2 ULEA UR22, UR17, UR4, 0x3 ;  /* 0x0000000411162291 */ /* 0x000fe2000f8e18ff */
[----:B------:R-:W-:Y:S01]  /*3500*/  LOP3.LUT R8, R8, UR26, RZ, 0x3c, !PT ;  /* 0x0000001a08087c12 */ /* 0x000fe2000f8e3cff */
[----:B------:R-:W-:Y:S02]  /*3510*/  ULEA UR26, UR13, UR10, 0x9 ;  /* 0x0000000a0d1a7291 */ /* 0x000fe4000f8e48ff */
[----:B------:R-:W-:Y:S01]  /*3520*/  UISETP.NE.U32.AND UP2, UPT, UR16, URZ, UPT ;  /* 0x000000ff1000728c */ /* 0x000fe2000bf45070 */
[----:B-1----:R-:W-:Y:S01]  /*3530*/  @P0 SHF.L.U32 R0, R8, 0x1f, RZ ;  /* 0x0000001f08000819 */ /* 0x002fe200000006ff */
[----:B------:R-:W-:Y:S02]  /*3540*/  UIADD3 UR32, UPT, UPT, UR26, 0x2, URZ ;  /* 0x000000021a207890 */ /* 0x000fe4000fffe0ff */
[----:B------:R-:W-:Y:S01]  /*3550*/  UIADD3 UR5, UPT, UPT, UR5, 0x50, URZ ;  /* 0x0000005005057890 */ /* 0x000fe2000fffe0ff */
[----:B------:R2:W3:Y:S01]  /*3560*/  @P0 SYNCS.PHASECHK.TRANS64.TRYWAIT P1, [UR22], R0 ;  /* 0x00000000ff0005a7 */ /* 0x0004e20008021116 */
[----:B------:R-:W-:Y:S01]  /*3570*/  UIADD3 UR14, UPT, UPT, UR14, -0x1, URZ ;  /* 0xffffffff0e0e7890 */ /* 0x000fe2000fffe0ff */
[----:B------:R-:W-:Y:S01]  /*3580*/  UMOV UR31, 0x4008 ;  /* 0x00004008001f7882 */ /* 0x000fe20000000000 */
[----:B------:R-:W-:Y:S01]  /*3590*/  UMOV UR29, 0x40004040 ;  /* 0x40004040001d7882 */ /* 0x000fe20000000000 */
[----:B------:R2:W-:Y:S01]  /*35a0*/  UTCCP.T.S.128dp128bit tmem[UR19+0x80], gdesc[UR30] ;  /* 0x0000801e130079e7 */ /* 0x0005e20008180000 */
[----:B------:R-:W-:Y:S01]  /*35b0*/  UMOV UR27, 0x80004020 ;  /* 0x80004020001b7882 */ /* 0x000fe20000000000 */
[----:B------:R-:W-:Y:S01]  /*35c0*/  UMOV UR35, 0x40004040 ;  /* 0x4000404000237882 */ /* 0x000fe20000000000 */
[----:B------:R2:W-:Y:S01]  /*35d0*/  UTCIMMA gdesc[UR26], gdesc[UR28], tmem[UR7], tmem[UR24], idesc[UR25], UP2 ;  /* 0x00ff181c1a0075ea */ /* 0x0005e20009000107 */
[----:B------:R-:W-:Y:S01]  /*35e0*/  UMOV UR33, 0x80004020 ;  /* 0x8000402000217882 */ /* 0x000fe20000000000 */
[----:B------:R-:W-:Y:S01]  /*35f0*/  UMOV UR16, 0x1 ;  /* 0x0000000100107882 */ /* 0x000fe20000000000 */
[----:B------:R2:W-:Y:S01]  /*3600*/  UTCIMMA gdesc[UR32], gdesc[UR34], tmem[UR7], tmem[UR20], idesc[UR21], UPT ;  /* 0x00ff1422200075ea */ /* 0x0005e2000b800107 */
[----:B------:R2:W-:Y:S01]  /*3610*/  UTCBAR.MULTICAST [UR5], URZ, UR8 ;  /* 0x000000ff050073e9 */ /* 0x0005e20008000808 */
[----:B------:R-:W-:Y:S01]  /*3620*/  UMOV UR13, UR17 ;  /* 0x00000011000d7c82 */ /* 0x000fe20008000000 */
[----:B------:R-:W-:Y:S05]  /*3630*/  BRA.U UP1, `(.L_x_62) ;  /* 0xfffffffd01687547 */ /* 0x000fea000b83ffff */
.L_x_59:
[----:B------:R-:W-:Y:S01]  /*3640*/  UIADD3 UR18, UPT, UPT, UR18, 0x1, URZ ;  /* 0x0000000112127890 */ /* 0x000fe2000fffe0ff */
[----:B------:R-:W-:Y:S01]  /*3650*/  LOP3.LUT P0, RZ, R6, 0x1, RZ, 0xc0, !PT ;  /* 0x0000000106ff7812 */ /* 0x000fe2000780c0ff */
[----:B------:R-:W-:Y:S01]  /*3660*/  UIADD3 UR6, UPT, UPT, UR6, 0x110, URZ ;  /* 0x0000011006067890 */ /* 0x000fe2000fffe0ff */
[----:B---3--:R-:W-:Y:S01]  /*3670*/  ISETP.NE.AND P1, PT, R10, 0x2, PT ;  /* 0x000000020a00780c */ /* 0x008fe20003f25270 */
[----:B------:R-:W-:-:S03]  /*3680*/  UISETP.NE.AND UP1, UPT, UR18, 0x2, UPT ;  /* 0x000000021200788c */ /* 0x000fc6000bf25270 */
[----:B-12---:R-:W-:Y:S01]  /*3690*/  SEL R0, RZ, 0x1, P1 ;  /* 0x00000001ff007807 */ /* 0x006fe20000800000 */
[----:B------:R-:W-:Y:S01]  /*36a0*/  USEL UR5, URZ, 0x1, UP1 ;  /* 0x00000001ff057887 */ /* 0x000fe20008800000 */
[----:B------:R-:W-:Y:S01]  /*36b0*/  SEL R10, R10, RZ, P1 ;  /* 0x000000ff0a0a7207 */ /* 0x000fe20000800000 */
[----:B------:R-:W-:Y:S01]  /*36c0*/  USEL UR18, UR18, URZ, UP1 ;  /* 0x000000ff12127287 */ /* 0x000fe20008800000 */
[----:B------:R1:W-:Y:S01]  /*36d0*/  UTCBAR [UR6], URZ ;  /* 0x000000ff060073e9 */ /* 0x0003e200080000ff */
[----:B------:R-:W-:Y:S02]  /*36e0*/  LOP3.LUT R9, R9, R0, RZ, 0x3c, !PT ;  /* 0x0000000009097212 */ /* 0x000fe400078e3cff */
[----:B------:R-:W-:Y:S01]  /*36f0*/  LOP3.LUT R11, R11, UR5, RZ, 0x3c, !PT ;  /* 0x000000050b0b7c12 */ /* 0x000fe2000f8e3cff */
[----:B------:R-:W-:Y:S07]  /*3700*/  @P0 BRA `(.L_x_63) ;  /* 0xfffffff800b80947 */ /* 0x000fee000383ffff */
[----:B------:R-:W2:Y:S01]  /*3710*/  S2UR UR5, SR_CgaCtaId ;  /* 0x00000000000579c3 */ /* 0x000ea20000008800 */
[----:B------:R-:W-:Y:S01]  /*3720*/  ELECT P0, URZ, PT ;  /* 0x0000000000ff782f */ /* 0x000fe20003800000 */
[----:B------:R-:W-:Y:S01]  /*3730*/  IMAD.MOV.U32 R0, RZ, RZ, 0x1 ;  /* 0x00000001ff007424 */ /* 0x000fe200078e00ff */
[----:B------:R-:W-:Y:S01]  /*3740*/  UIADD3 UR4, UPT, UPT, UR4, 0x120, URZ ;  /* 0x0000012004047890 */ /* 0x000fe2000fffe0ff */
[----:B------:R-:W-:Y:S01]  /*3750*/  SHF.L.U32 R3, R11, 0x1f, RZ ;  /* 0x0000001f0b037819 */ /* 0x000fe200000006ff */
[----:B-1----:R-:W-:-:S03]  /*3760*/  UMOV UR6, 0x40 ;  /* 0x0000004000067882 */ /* 0x002fc60000000000 */
[----:B------:R-:W-:Y:S01]  /*3770*/  UVIRTCOUNT.DEALLOC.SMPOOL 0x80 ;  /* 0x000000800000784c */ /* 0x000fe20000000000 */
[----:B--2---:R-:W-:Y:S02]  /*3780*/  ULEA UR5, UR5, UR6, 0x18 ;  /* 0x0000000605057291 */ /* 0x004fe4000f8ec0ff */
[----:B------:R-:W-:-:S07]  /*3790*/  ULEA UR6, UR18, UR4, 0x3 ;  /* 0x0000000412067291 */ /* 0x000fce000f8e18ff */
[----:B------:R1:W-:Y:S02]  /*37a0*/  @P0 STS.U8 [UR5+0x1c], R0 ;  /* 0x00001c00ff000988 */ /* 0x0003e40008000005 */
[----:B------:R-:W2:Y:S02]  /*37b0*/  SYNCS.PHASECHK.TRANS64.TRYWAIT P0, [UR6], R3 ;  /* 0x00000003ff0075a7 */ /* 0x000ea40008001106 */
[----:B-12---:R-:W-:Y:S05]  /*37c0*/  @!P0 BRA `(.L_x_64) ;  /* 0x0000005400f48947 */ /* 0x006fea0003800000 */
.L_x_164:
[----:B------:R-:W-:-:S04]  /*37d0*/  UIADD3 UR7, UPT, UPT, UR18, 0x1, URZ ;  /* 0x0000000112077890 */ /* 0x000fc8000fffe0ff */
[----:B------:R-:W-:-:S04]  /*37e0*/  UISETP.NE.AND UP0, UPT, UR7, 0x2, UPT ;  /* 0x000000020700788c */ /* 0x000fc8000bf05270 */
[----:B------:R-:W-:Y:S02]  /*37f0*/  USEL UR6, URZ, 0x1, UP0 ;  /* 0x00000001ff067887 */ /* 0x000fe40008000000 */
[----:B------:R-:W-:-:S04]  /*3800*/  USEL UR7, UR7, URZ, UP0 ;  /* 0x000000ff07077287 */ /* 0x000fc80008000000 */
[----:B------:R-:W-:Y:S01]  /*3810*/  ULEA UR7, UR7, UR4, 0x3 ;  /* 0x0000000407077291 */ /* 0x000fe2000f8e18ff */
[----:B-1----:R-:W-:-:S04]  /*3820*/  LOP3.LUT R3, R11, UR6, RZ, 0x3c, !PT ;  /* 0x000000060b037c12 */ /* 0x002fc8000f8e3cff */
[----:B------:R-:W-:-:S04]  /*3830*/  SHF.L.U32 R3, R3, 0x1f, RZ ;  /* 0x0000001f03037819 */ /* 0x000fc800000006ff */
[----:B------:R-:W1:Y:S02]  /*3840*/  SYNCS.PHASECHK.TRANS64.TRYWAIT P0, [UR7], R3 ;  /* 0x00000003ff0075a7 */ /* 0x000e640008001107 */
[----:B-1----:R-:W-:Y:S05]  /*3850*/  @!P0 BRA `(.L_x_65) ;  /* 0x0000005400e88947 */ /* 0x002fea0003800000 */
.L_x_166:
[----:B------:R-:W-:Y:S01]  /*3860*/  NOP ;  /* 0x0000000000007918 */ /* 0x000fe20000000000 */
[----:B-1----:R-:W1:Y:S01]  /*3870*/  LDS R0, [UR5+0x14] ;  /* 0x00001405ff007984 */ /* 0x002e620008000800 */
[----:B------:R-:W-:Y:S01]  /*3880*/  ULOP3.LUT UR6, UR19, 0xffff, URZ, 0xc0, !UPT ;  /* 0x0000ffff13067892 */ /* 0x000fe2000f8ec0ff */
[----:B------:R-:W-:Y:S01]  /*3890*/  UMOV UR8, 0xffff ;  /* 0x0000ffff00087882 */ /* 0x000fe20000000000 */
[----:B------:R-:W-:Y:S02]  /*38a0*/  UMOV UR4, 0x1 ;  /* 0x0000000100047882 */ /* 0x000fe40000000000 */
[----:B------:R-:W-:-:S04]  /*38b0*/  USHF.R.U32.HI UR6, URZ, 0x5, UR6 ;  /* 0x00000005ff067899 */ /* 0x000fc80008011606 */
[----:B------:R-:W-:Y:S02]  /*38c0*/  USHF.L.U32 UR8, UR8, UR6, URZ ;  /* 0x0000000608087299 */ /* 0x000fe400080006ff */
[----:B------:R-:W-:-:S04]  /*38d0*/  USHF.L.U32 UR4, UR4, UR6, URZ ;  /* 0x0000000604047299 */ /* 0x000fc800080006ff */
[----:B-1----:R-:W-:-:S04]  /*38e0*/  LOP3.LUT R0, R0, UR8, RZ, 0xc0, !PT ;  /* 0x0000000800007c12 */ /* 0x002fc8000f8ec0ff */
[----:B------:R-:W-:-:S13]  /*38f0*/  ISETP.NE.AND P0, PT, R0, UR8, PT ;  /* 0x0000000800007c0c */ /* 0x000fda000bf05270 */
[----:B------:R-:W-:Y:S05]  /*3900*/  @P0 BRA `(.L_x_66) ;  /* 0x0000000000580947 */ /* 0x000fea0003800000 */
[----:B------:R-:W1:Y:S02]  /*3910*/  LDS R0, [UR5+0x18] ;  /* 0x00001805ff007984 */ /* 0x000e640008000800 */
[----:B-1----:R-:W-:-:S04]  /*3920*/  LOP3.LUT R0, R0, UR4, RZ, 0xc0, !PT ;  /* 0x0000000400007c12 */ /* 0x002fc8000f8ec0ff */
[----:B------:R-:W-:-:S13]  /*3930*/  ISETP.NE.AND P0, PT, R0, UR4, PT ;  /* 0x0000000400007c0c */ /* 0x000fda000bf05270 */
[----:B------:R-:W-:Y:S05]  /*3940*/  @P0 BRA `(.L_x_67) ;  /* 0x00000000003c0947 */ /* 0x000fea0003800000 */
[----:B------:R-:W1:Y:S01]  /*3950*/  S2R R2, SR_LANEID ;  /* 0x0000000000027919 */ /* 0x000e620000000000 */
[----:B------:R-:W-:Y:S01]  /*3960*/  ULOP3.LUT UR8, URZ, UR8, URZ, 0x33, !UPT ;  /* 0x00000008ff087292 */ /* 0x000fe2000f8e33ff */
[----:B------:R-:W-:Y:S01]  /*3970*/  LOP3.LUT R4, RZ, UR4, RZ, 0x33, !PT ;  /* 0x00000004ff047c12 */ /* 0x000fe2000f8e33ff */
[----:B------:R-:W-:Y:S02]  /*3980*/  VOTEU.ANY UR7, UPT, PT ;  /* 0x0000000000077886 */ /* 0x000fe400038e0100 */
[----:B------:R-:W-:Y:S01]  /*3990*/  UFLO.U32 UR7, UR7 ;  /* 0x00000007000772bd */ /* 0x000fe200080e0000 */
[----:B------:R-:W2:Y:S01]  /*39a0*/  REDUX UR4, R4 ;  /* 0x00000000040473c4 */ /* 0x000ea20000000000 */
[----:B------:R-:W-:-:S06]  /*39b0*/  IMAD.U32 R0, RZ, RZ, UR8 ;  /* 0x00000008ff007e24 */ /* 0x000fcc000f8e00ff */
[----:B------:R3:W-:Y:S01]  /*39c0*/  UTCATOMSWS.AND URZ, UR8 ;  /* 0x0000000800ff79e3 */ /* 0x0007e20008000000 */
[----:B------:R-:W4:Y:S01]  /*39d0*/  REDUX UR6, R0 ;  /* 0x00000000000673c4 */ /* 0x000f220000000000 */
[----:B-1----:R-:W-:Y:S01]  /*39e0*/  ISETP.EQ.U32.AND P0, PT, R2, UR7, PT ;  /* 0x0000000702007c0c */ /* 0x002fe2000bf02070 */
[----:B--2---:R-:W-:Y:S01]  /*39f0*/  IMAD.U32 R2, RZ, RZ, UR4 ;  /* 0x00000004ff027e24 */ /* 0x004fe2000f8e00ff */
[----:B----4-:R-:W-:-:S11]  /*3a00*/  MOV R3, UR6 ;  /* 0x0000000600037c02 */ /* 0x010fd60008000f00 */
[----:B------:R3:W-:Y:S04]  /*3a10*/  @P0 ATOMS.AND RZ, [UR5+0x14], R3 ;  /* 0x00001403ffff098c */ /* 0x0007e8000a800005 */
[----:B------:R3:W-:Y:S01]  /*3a20*/  @P0 ATOMS.AND RZ, [UR5+0x18], R2 ;  /* 0x00001802ffff098c */ /* 0x0007e2000a800005 */
[----:B------:R-:W-:Y:S05]  /*3a30*/  BRA `(.L_x_68) ;  /* 0x0000000000147947 */ /* 0x000fea0003800000 */
.L_x_67:
[----:B------:R-:W-:Y:S02]  /*3a40*/  MOV R2, 0x3a60 ;  /* 0x00003a6000027802 */ /* 0x000fe40000000f00 */
[----:B-----5:R-:W-:Y:S05]  /*3a50*/  CALL.REL.NOINC `($__internal_0_$__cuda_sm10x_tcgen05_guardrail_trap_col_being_dealloced_not_returned_by_alloc) ;  /* 0x0000005800d07944 */ /* 0x020fea0003c00000 */
[----:B------:R-:W-:Y:S05]  /*3a60*/  BRA `(.L_x_68) ;  /* 0x0000000000087947 */ /* 0x000fea0003800000 */
.L_x_66:
[----:B------:R-:W-:Y:S02]  /*3a70*/  MOV R2, 0x3a90 ;  /* 0x00003a9000027802 */ /* 0x000fe40000000f00 */
[----:B-----5:R-:W-:Y:S05]  /*3a80*/  CALL.REL.NOINC `($__internal_2_$__cuda_sm10x_tcgen05_guardrail_trap_unallocated_columns_being_dealloced) ;  /* 0x0000005800dc7944 */ /* 0x020fea0003c00000 */
.L_x_68:
[----:B------:R-:W-:Y:S01]  /*3a90*/  NOP ;  /* 0x0000000000007918 */ /* 0x000fe20000000000 */
[----:B---3--:R-:W-:Y:S05]  /*3aa0*/  EXIT ;  /* 0x000000000000794d */ /* 0x008fea0003800000 */
.L_x_52:
[----:B------:R-:W-:Y:S05]  /*3ab0*/  BRA.U !UP0, `(.L_x_69) ;  /* 0x0000001508507547 */ /* 0x000fea000b800000 */
[----:B------:R-:W1:Y:S01]  /*3ac0*/  LDC R0, c[0x0][0xd30] ;  /* 0x00034c00ff007b82 */ /* 0x000e620000000800 */
[----:B------:R-:W-:Y:S01]  /*3ad0*/  UMOV UR4, 0x400 ;  /* 0x0000040000047882 */ /* 0x000fe20000000000 */
[----:B------:R-:W-:Y:S01]  /*3ae0*/  HFMA2 R35, -RZ, RZ, 0, 0 ;  /* 0x00000000ff237431 */ /* 0x000fe200000001ff */
[----:B------:R-:W-:Y:S01]  /*3af0*/  ULEA UR4, UR37, UR4, 0x18 ;  /* 0x0000000425047291 */ /* 0x000fe2000f8ec0ff */
[----:B------:R-:W-:Y:S01]  /*3b00*/  IMAD.MOV.U32 R37, RZ, RZ, 0x1 ;  /* 0x00000001ff257424 */ /* 0x000fe200078e00ff */
[----:B------:R-:W-:Y:S01]  /*3b10*/  UISETP.NE.AND UP0, UPT, UR8, 0x2, UPT ;  /* 0x000000020800788c */ /* 0x000fe2000bf05270 */
[----:B------:R-:W-:Y:S01]  /*3b20*/  IMAD.MOV.U32 R36, RZ, RZ, RZ ;  /* 0x000000ffff247224 */ /* 0x000fe200078e00ff */
[----:B------:R-:W-:Y:S01]  /*3b30*/  UIADD3 UR5, UPT, UPT, UR4, 0xb8, URZ ;  /* 0x000000b804057890 */ /* 0x000fe2000fffe0ff */
[----:B------:R-:W2:Y:S01]  /*3b40*/  LDC R27, c[0x0][0x370] ;  /* 0x0000dc00ff1b7b82 */ /* 0x000ea20000000800 */
[----:B-----5:R-:W-:Y:S01]  /*3b50*/  MOV R32, 0x2000 ;  /* 0x0000200000207802 */ /* 0x020fe20000000f00 */
[----:B------:R-:W-:-:S02]  /*3b60*/  UPLOP3.LUT UP1, UPT, UPT, UPT, UPT, 0x40, 0x4 ;  /* 0x000000000004789c */ /* 0x000fc40003f2e870 */
[----:B------:R-:W-:Y:S02]  /*3b70*/  USEL UR6, URZ, 0x1, UP0 ;  /* 0x00000001ff067887 */ /* 0x000fe40008000000 */
[----:B------:R-:W-:Y:S02]  /*3b80*/  UIADD3 UR57, UPT, UPT, UR4, 0xa0, URZ ;  /* 0x000000a004397890 */ /* 0x000fe4000fffe0ff */
[----:B------:R-:W4:Y:S01]  /*3b90*/  LDC R8, c[0x0][0xd0c] ;  /* 0x00034300ff087b82 */ /* 0x000f220000000800 */
[----:B------:R-:W-:Y:S02]  /*3ba0*/  UIADD3 UR49, UPT, UPT, UR4, 0xa8, URZ ;  /* 0x000000a804317890 */ /* 0x000fe4000fffe0ff */
[----:B------:R-:W-:Y:S02]  /*3bb0*/  UIADD3 UR41, UPT, UPT, UR4, 0xb0, URZ ;  /* 0x000000b004297890 */ /* 0x000fe4000fffe0ff */
[----:B------:R-:W-:-:S03]  /*3bc0*/  UPRMT UR5, UR37, 0x654, UR5 ;  /* 0x0000065425057896 */ /* 0x000fc60008000005 */
[----:B------:R-:W2:Y:S01]  /*3bd0*/  LDC R21, c[0x0][0xd20] ;  /* 0x00034800ff157b82 */ /* 0x000ea20000000800 */
[----:B-1----:R-:W-:-:S07]  /*3be0*/  ISETP.NE.AND P1, PT, R0, 0x1, PT ;  /* 0x000000010000780c */ /* 0x002fce0003f25270 */
[----:B------:R-:W1:Y:S08]  /*3bf0*/  LDC.64 R38, c[0x0][0x348] ;  /* 0x0000d200ff267b82 */ /* 0x000e700000000a00 */
[----:B------:R-:W1:Y:S08]  /*3c00*/  LDC.64 R18, c[0x0][0xa88] ;  /* 0x0002a200ff127b82 */ /* 0x000e700000000a00 */
[----:B------:R-:W1:Y:S08]  /*3c10*/  LDC.64 R24, c[0x0][0xd10] ;  /* 0x00034400ff187b82 */ /* 0x000e700000000a00 */
[----:B------:R-:W1:Y:S08]  /*3c20*/  LDC.64 R6, c[0x0][0xd18] ;  /* 0x00034600ff067b82 */ /* 0x000e700000000a00 */
[----:B------:R-:W1:Y:S08]  /*3c30*/  LDC.64 R4, c[0x0][0xd28] ;  /* 0x00034a00ff047b82 */ /* 0x000e700000000a00 */
[----:B------:R-:W1:Y:S08]  /*3c40*/  LDC.64 R22, c[0x0][0xa90] ;  /* 0x0002a400ff167b82 */ /* 0x000e700000000a00 */
[----:B--2-4-:R-:W1:Y:S02]  /*3c50*/  LDC R26, c[0x0][0x374] ;  /* 0x0000dd00ff1a7b82 */ /* 0x014e640000000800 */
.L_x_80:
[C---:B------:R-:W-:Y:S02]  /*3c60*/  LEA R0, R36.reuse, UR4, 0x3 ;  /* 0x0000000424007c11 */ /* 0x040fe4000f8e18ff */
[----:B------:R-:W-:Y:S02]  /*3c70*/  SHF.L.U32 R3, R35, 0x1f, RZ ;  /* 0x0000001f23037819 */ /* 0x000fe400000006ff */
[----:B------:R-:W-:Y:S02]  /*3c80*/  LEA R28, R36, UR4, 0x4 ;  /* 0x00000004241c7c11 */ /* 0x000fe4000f8e20ff */
[----:B------:R-:W2:Y:S02]  /*3c90*/  SYNCS.PHASECHK.TRANS64.TRYWAIT P0, [R0+URZ+0xf0], R3 ;  /* 0x0000f003000075a7 */ /* 0x000ea400080011ff */
[----:B--2-4-:R-:W-:Y:S05]  /*3ca0*/  @!P0 BRA `(.L_x_70) ;  /* 0x0000005000ec8947 */ /* 0x014fea0003800000 */
.L_x_167:
[----:B---3--:R-:W-:Y:S01]  /*3cb0*/  ISETP.GE.AND P0, PT, R2, 0x1, PT ;  /* 0x000000010200780c */ /* 0x008fe20003f06270 */
[----:B------:R-:W3:Y:S01]  /*3cc0*/  LDS.128 R28, [R28+0x160] ;  /* 0x000160001c1c7984 */ /* 0x000ee20000000c00 */
[----:B--2---:R-:W-:Y:S01]  /*3cd0*/  VIADD R0, R0, 0x100 ;  /* 0x0000010000007836 */ /* 0x004fe20000000000 */
[----:B------:R-:W-:Y:S01]  /*3ce0*/  @!PT LDS RZ, [RZ] ;  /* 0x00000000fffff984 */ /* 0x000fe20000000800 */
[----:B------:R-:W-:Y:S01]  /*3cf0*/  @!PT LDS RZ, [RZ] ;  /* 0x00000000fffff984 */ /* 0x000fe20000000800 */
[----:B------:R-:W-:Y:S01]  /*3d00*/  @!PT LDS RZ, [RZ] ;  /* 0x00000000fffff984 */ /* 0x000fe20000000800 */
[----:B------:R-:W-:Y:S01]  /*3d10*/  @!PT LDS RZ, [RZ] ;  /* 0x00000000fffff984 */ /* 0x000fe20000000800 */
[----:B------:R2:W-:Y:S06]  /*3d20*/  MEMBAR.ALL.CTA ;  /* 0x0000000000007992 */ /* 0x0005ec0000008000 */
[----:B--2---:R-:W2:Y:S01]  /*3d30*/  FENCE.VIEW.ASYNC.S ;  /* 0x00000000000073c6 */ /* 0x004ea20000000000 */
[----:B------:R-:W-:Y:S04]  /*3d40*/  PRMT R0, RZ, 0x654, R0 ;  /* 0x00000654ff007816 */ /* 0x000fe80000000000 */
[----:B--2---:R2:W-:Y:S01]  /*3d50*/  SYNCS.ARRIVE.TRANS64.RED.A1T0 RZ, [R0+URZ], RZ ;  /* 0x000000ff00ff79a7 */ /* 0x0045e200081004ff */
[----:B---3--:R-:W-:Y:S11]  /*3d60*/  LOP3.LUT P3, RZ, R30, 0x1, RZ, 0xc0, !PT ;  /* 0x000000011eff7812 */ /* 0x008ff6000786c0ff */
[----:B------:R-:W-:Y:S02]  /*3d70*/  @!UPT UIADD3 URZ, UPT, UPT, URZ, URZ, URZ ;  /* 0x000000fffffff290 */ /* 0x000fe4000fffe0ff */
[----:B------:R-:W-:Y:S02]  /*3d80*/  @P3 MOV R13, R28 ;  /* 0x0000001c000d3202 */ /* 0x000fe40000000f00 */
[----:B------:R-:W-:Y:S01]  /*3d90*/  @P3 LOP3.LUT R10, R29, 0xffff, RZ, 0xc0, !PT ;  /* 0x0000ffff1d0a3812 */ /* 0x000fe200078ec0ff */
[----:B--2---:R-:W-:Y:S06]  /*3da0*/  @!P0 BRA `(.L_x_71) ;  /* 0x0000000000a48947 */ /* 0x004fec0003800000 */
[----:B-1----:R-:W-:Y:S01]  /*3db0*/  IMAD.HI.U32 R42, R26, R7, RZ ;  /* 0x000000071a2a7227 */ /* 0x002fe200078e00ff */
[----:B------:R-:W-:Y:S02]  /*3dc0*/  ISETP.NE.AND P0, PT, R6, 0x1, PT ;  /* 0x000000010600780c */ /* 0x000fe40003f05270 */
[----:B------:R-:W-:Y:S01]  /*3dd0*/  ISETP.NE.AND P2, PT, R2, 0x1, PT ;  /* 0x000000010200780c */ /* 0x000fe20003f45270 */
[-C--:B------:R-:W-:Y:S01]  /*3de0*/  IMAD.HI.U32 R40, R27, R24.reuse, RZ ;  /* 0x000000181b287227 */ /* 0x080fe200078e00ff */
[----:B------:R-:W-:Y:S02]  /*3df0*/  SHF.R.U32.HI R41, RZ, R21, R42 ;  /* 0x00000015ff297219 */ /* 0x000fe4000001162a */
[----:B------:R-:W-:Y:S01]  /*3e00*/  ISETP.NE.AND P4, PT, R8, 0x1, PT ;  /* 0x000000010800780c */ /* 0x000fe20003f85270 */
[----:B------:R-:W-:Y:S01]  /*3e10*/  IMAD.HI.U32 R46, R10, R7, RZ ;  /* 0x000000070a2e7227 */ /* 0x000fe200078e00ff */
[----:B------:R-:W-:Y:S02]  /*3e20*/  SHF.R.U32.HI R40, RZ, R25, R40 ;  /* 0x00000019ff287219 */ /* 0x000fe40000011628 */
[----:B------:R-:W-:Y:S01]  /*3e30*/  SEL R3, R26, R41, !P0 ;  /* 0x000000291a037207 */ /* 0x000fe20004000000 */
[----:B------:R-:W-:Y:S01]  /*3e40*/  IMAD.HI.U32 R42, R13, R24, RZ ;  /* 0x000000180d2a7227 */ /* 0x000fe200078e00ff */
[----:B------:R-:W-:Y:S02]  /*3e50*/  SEL R11, R27, R40, !P4 ;  /* 0x000000281b0b7207 */ /* 0x000fe40006000000 */
[----:B------:R-:W-:Y:S01]  /*3e60*/  SHF.R.U32.HI R41, RZ, R21, R46 ;  /* 0x00000015ff297219 */ /* 0x000fe2000001162e */
[-C--:B------:R-:W-:Y:S01]  /*3e70*/  IMAD.HI.U32 R44, R3, R4.reuse, RZ ;  /* 0x00000004032c7227 */ /* 0x080fe200078e00ff */
[----:B------:R-:W-:Y:S02]  /*3e80*/  SHF.R.U32.HI R42, RZ, R25, R42 ;  /* 0x00000019ff2a7219 */ /* 0x000fe4000001162a */
[----:B------:R-:W-:Y:S01]  /*3e90*/  SEL R9, R10, R41, !P0 ;  /* 0x000000290a097207 */ /* 0x000fe20004000000 */
[-C--:B------:R-:W-:Y:S01]  /*3ea0*/  IMAD.HI.U32 R40, R11, R4.reuse, RZ ;  /* 0x000000040b287227 */ /* 0x080fe200078e00ff */
[-C--:B------:R-:W-:Y:S03]  /*3eb0*/  @P2 SHF.R.U32.HI R3, RZ, R5.reuse, R44 ;  /* 0x00000005ff032219 */ /* 0x080fe6000001162c */
[----:B------:R-:W-:Y:S01]  /*3ec0*/  IMAD.HI.U32 R16, R9, R4, RZ ;  /* 0x0000000409107227 */ /* 0x000fe200078e00ff */
[----:B------:R-:W-:Y:S03]  /*3ed0*/  @P2 SHF.R.U32.HI R11, RZ, R5, R40 ;  /* 0x00000005ff0b2219 */ /* 0x000fe60000011628 */
[C---:B------:R-:W-:Y:S01]  /*3ee0*/  IMAD R12, R2.reuse, R3, RZ ;  /* 0x00000003020c7224 */ /* 0x040fe200078e02ff */
[----:B------:R-:W-:Y:S01]  /*3ef0*/  SEL R3, R13, R42, !P4 ;  /* 0x0000002a0d037207 */ /* 0x000fe20006000000 */
[C---:B------:R-:W-:Y:S01]  /*3f00*/  IMAD R14, R2.reuse, R11, RZ ;  /* 0x0000000b020e7224 */ /* 0x040fe200078e02ff */
[----:B------:R-:W-:Y:S02]  /*3f10*/  SHF.R.U32.HI R16, RZ, R5, R16 ;  /* 0x00000005ff107219 */ /* 0x000fe40000011610 */
[C---:B------:R-:W-:Y:S02]  /*3f20*/  ISETP.GE.AND P0, PT, R9.reuse, R12, PT ;  /* 0x0000000c0900720c */ /* 0x040fe40003f06270 */
[----:B------:R-:W-:Y:S02]  /*3f30*/  SEL R17, R9, R16, !P2 ;  /* 0x0000001009117207 */ /* 0x000fe40005000000 */
[C---:B------:R-:W-:Y:S03]  /*3f40*/  ISETP.GE.OR P0, PT, R3.reuse, R14, P0 ;  /* 0x0000000e0300720c */ /* 0x040fe60000706670 */
[----:B------:R-:W-:Y:S04]  /*3f50*/  IMAD.MOV R15, RZ, RZ, -R17 ;  /* 0x000000ffff0f7224 */ /* 0x000fe800078e0a11 */
[----:B------:R-:W-:Y:S06]  /*3f60*/  IMAD R15, R2, R15, R9 ;  /* 0x0000000f020f7224 */ /* 0x000fec00078e0209 */
[C---:B------:R-:W-:Y:S05]  /*3f70*/  @!P0 IMAD.HI.U32 R12, R3.reuse, R4, RZ ;  /* 0x00000004030c8227 */ /* 0x040fea00078e00ff */
[----:B------:R-:W-:Y:S04]  /*3f80*/  @!P0 SHF.R.U32.HI R12, RZ, R5, R12 ;  /* 0x00000005ff0c8219 */ /* 0x000fe8000001160c */
[----:B------:R-:W-:Y:S01]  /*3f90*/  @!P0 SEL R0, R3, R12, !P2 ;  /* 0x0000000c03008207 */ /* 0x000fe20005000000 */
[----:B------:R-:W-:Y:S03]  /*3fa0*/  IMAD.MOV R12, RZ, RZ, -R3 ;  /* 0x000000ffff0c7224 */ /* 0x000fe600078e0a03 */
[----:B------:R-:W-:Y:S01]  /*3fb0*/  @!P0 IADD3 R16, PT, PT, R17, -R0, RZ ;  /* 0x8000000011108210 */ /* 0x000fe20007ffe0ff */
[----:B------:R-:W-:Y:S01]  /*3fc0*/  @!P0 IMAD R0, R11, R15, R0 ;  /* 0x0000000f0b008224 */ /* 0x000fe200078e0200 */
[----:B------:R-:W-:Y:S01]  /*3fd0*/  IADD3 R11, PT, PT, -R9, RZ, RZ ;  /* 0x000000ff090b7210 */ /* 0x000fe20007ffe1ff */
[----:B------:R-:W-:Y:S02]  /*3fe0*/  IMAD R13, R8, R12, R13 ;  /* 0x0000000c080d7224 */ /* 0x000fe400078e020d */
[----:B------:R-:W-:Y:S02]  /*3ff0*/  @!P0 IMAD R9, R16, R2, R3 ;  /* 0x0000000210098224 */ /* 0x000fe400078e0203 */
[----:B------:R-:W-:Y:S02]  /*4000*/  @!P0 IMAD.MOV.U32 R3, RZ, RZ, R0 ;  /* 0x000000ffff038224 */ /* 0x000fe400078e0000 */
[----:B------:R-:W-:Y:S02]  /*4010*/  IMAD R10, R6, R11, R10 ;  /* 0x0000000b060a7224 */ /* 0x000fe400078e020a */
[----:B------:R-:W-:Y:S02]  /*4020*/  IMAD R13, R3, R8, R13 ;  /* 0x00000008030d7224 */ /* 0x000fe400078e020d */
[----:B------:R-:W-:Y:S02]  /*4030*/  IMAD R10, R9, R6, R10 ;  /* 0x00000006090a7224 */ /* 0x000fe400078e020a */
.L_x_71:
[----:B------:R-:W-:Y:S05]  /*4040*/  BRA.U UP1, `(.L_x_72) ;  /* 0x0000000101107547 */ /* 0x000fea000b800000 */
[----:B------:R-:W-:Y:S04]  /*4050*/  MOV R0, UR6 ;  /* 0x0000000600007c02 */ /* 0x000fe80008000f00 */
[----:B------:R-:W-:Y:S04]  /*4060*/  SHF.L.U32 R3, R0, 0x1f, RZ ;  /* 0x0000001f00037819 */ /* 0x000fe800000006ff */
[----:B------:R-:W2:Y:S02]  /*4070*/  SYNCS.PHASECHK.TRANS64.TRYWAIT P0, [UR4+0xe8], R3 ;  /* 0x0000e803ff0075a7 */ /* 0x000ea40008001104 */
[----:B--2---:R-:W-:Y:S05]  /*4080*/  @!P0 BRA `(.L_x_73) ;  /* 0x0000005000088947 */ /* 0x004fea0003800000 */
.L_x_72:
[----:B-1----:R-:W-:Y:S01]  /*4090*/  ISETP.NE.U32.AND P0, PT, R22, RZ, PT ;  /* 0x000000ff1600720c */ /* 0x002fe20003f05070 */
[----:B------:R-:W-:Y:S01]  /*40a0*/  USHF.L.U32 UR58, UR11, 0x7, URZ ;  /* 0x000000070b3a7899 */ /* 0x000fe200080006ff */
[----:B------:R-:W-:Y:S02]  /*40b0*/  R2UR UR59, R20 ;  /* 0x00000000143b72ca */ /* 0x000fe400000e0000 */
[----:B------:R-:W-:Y:S02]  /*40c0*/  ISETP.NE.AND.EX P0, PT, R23, RZ, PT, P0 ;  /* 0x000000ff1700720c */ /* 0x000fe40003f05300 */
[----:B------:R-:W-:Y:S02]  /*40d0*/  ISETP.NE.U32.AND P2, PT, R22, RZ, PT ;  /* 0x000000ff1600720c */ /* 0x000fe40003f45070 */
[----:B------:R-:W-:Y:S02]  /*40e0*/  SHF.L.U32 R11, R37, 0x1f, RZ ;  /* 0x0000001f250b7819 */ /* 0x000fe400000006ff */
[----:B------:R-:W-:Y:S05]  /*40f0*/  ISETP.NE.AND.EX P2, PT, R23, RZ, PT, P2 ;  /* 0x000000ff1700720c */ /* 0x000fea0003f45320 */
[----:B------:R-:W-:Y:S02]  /*4100*/  USHF.L.U32 UR59, UR59, 0x6, URZ ;  /* 0x000000063b3b7899 */ /* 0x000fe400080006ff */
[----:B------:R-:W-:Y:S10]  /*4110*/  @!P0 BRA `(.L_x_74) ;  /* 0x00000000002c8947 */ /* 0x000ff40003800000 */
[----:B------:R-:W-:Y:S01]  /*4120*/  ISETP.NE.U32.AND P0, PT, R18, RZ, PT ;  /* 0x000000ff1200720c */ /* 0x000fe20003f05070 */
[----:B------:R-:W-:Y:S03]  /*4130*/  IMAD.MOV.U32 R63, RZ, RZ, 0x1 ;  /* 0x00000001ff3f7424 */ /* 0x000fe600078e00ff */
[----:B------:R-:W-:Y:S11]  /*4140*/  ISETP.NE.AND.EX P0, PT, R19, RZ, PT, P0 ;  /* 0x000000ff1300720c */ /* 0x000ff60003f05300 */
[----:B------:R-:W-:Y:S02]  /*4150*/  @!UPT UIADD3 URZ, UPT, UPT, URZ, URZ, URZ ;  /* 0x000000fffffff290 */ /* 0x000fe4000fffe0ff */
[----:B------:R-:W1:Y:S01]  /*4160*/  @P0 LDC.64 R14, c[0x0][0xa88] ;  /* 0x0002a200ff0e0b82 */ /* 0x000e620000000a00 */
[----:B--2---:R-:W-:Y:S04]  /*4170*/  @P0 IMAD R0, R22, UR36, RZ ;  /* 0x0000002416000c24 */ /* 0x004fe8000f8e02ff */
[----:B-1----:R-:W-:Y:S04]  /*4180*/  @P0 IMAD.WIDE R14, R0, 0x4, R14 ;  /* 0x00000004000e0825 */ /* 0x002fe800078e020e */
[----:B------:R-:W-:Y:S01]  /*4190*/  HFMA2 R0, -RZ, RZ, 0, 5.9604644775390625e-08 ;  /* 0x00000001ff007431 */ /* 0x000fe200000001ff */
[----:B------:R1:W5:Y:S04]  /*41a0*/  @P0 LDG.E R34, desc[UR38][R14.64] ;  /* 0x000000260e220981 */ /* 0x000368000c1e1900 */
[----:B------:R-:W-:Y:S01]  /*41b0*/  @!P0 PRMT R63, R0, 0x7610, R63 ;  /* 0x00007610003f8816 */ /* 0x000fe2000000003f */
[----:B-1----:R-:W3:Y:S06]  /*41c0*/  @!P0 LDC R34, c[0x0][0xa80] ;  /* 0x0002a000ff228b82 */ /* 0x002eec0000000800 */
.L_x_74:
[----:B---3-5:R-:W-:Y:S01]  /*41d0*/  @!P2 ISETP.EQ.AND P0, PT, R34, RZ, PT ;  /* 0x000000ff2200a20c */ /* 0x028fe20003f02270 */
[----:B------:R-:W-:Y:S01]  /*41e0*/  @!UPT UIADD3 URZ, UPT, UPT, URZ, URZ, URZ ;  /* 0x000000fffffff290 */ /* 0x000fe2000fffe0ff */
[----:B------:R-:W-:Y:S11]  /*41f0*/  @!P2 BRA `(.L_x_75) ;  /* 0x000000000018a947 */ /* 0x000ff60003800000 */
[----:B------:R-:W-:Y:S02]  /*4200*/  LOP3.LUT P2, RZ, R63, 0xff, RZ, 0xc0, !PT ;  /* 0x000000ff3fff7812 */ /* 0x000fe4000784c0ff */
[----:B------:R-:W-:Y:S04]  /*4210*/  ISETP.NE.U32.AND P0, PT, R18, RZ, PT ;  /* 0x000000ff1200720c */ /* 0x000fe80003f05070 */
[----:B------:R-:W-:Y:S04]  /*4220*/  ISETP.NE.AND.EX P0, PT, R19, RZ, PT, P0 ;  /* 0x000000ff1300720c */ /* 0x000fe80003f05300 */
[----:B------:R-:W-:Y:S03]  /*4230*/  PLOP3.LUT P0, PT, P0, PT, PT, 0x8, 0x80 ;  /* 0x000000000080781c */ /* 0x000fe6000070e170 */
[----:B------:R-:W-:Y:S11]  /*4240*/  @P2 ISETP.EQ.AND P0, PT, R34, RZ, PT ;  /* 0x000000ff2200220c */ /* 0x000ff60003f02270 */
[----:B------:R-:W-:Y:S02]  /*4250*/  @!UPT UIADD3 URZ, UPT, UPT, URZ, URZ, URZ ;  /* 0x000000fffffff290 */ /* 0x000fe4000fffe0ff */
.L_x_75:
[----:B------:R-:W1:Y:S01]  /*4260*/  SYNCS.PHASECHK.TRANS64.TRYWAIT P2, [UR4+0xc0], R11 ;  /* 0x0000c00bff0075a7 */ /* 0x000e620008041104 */
[----:B------:R-:W-:Y:S04]  /*4270*/  ELECT P4, URZ, PT ;  /* 0x0000000000ff782f */ /* 0x000fe80003880000 */
[----:B------:R-:W-:Y:S11]  /*4280*/  PLOP3.LUT P4, PT, P0, P4, PT, 0xf2, 0x2f ;  /* 0x00000000002f781c */ /* 0x000ff60000789e72 */
[----:B------:R-:W-:Y:S02]  /*4290*/  @!UPT UIADD3 URZ, UPT, UPT, URZ, URZ, URZ ;  /* 0x000000fffffff290 */ /* 0x000fe4000fffe0ff */
[----:B------:R-:W-:Y:S05]  /*42a0*/  @!P4 IADD3 R9, P0, PT, R38, 0x780, RZ ;  /* 0x000007802609c810 */ /* 0x000fea0007f1e0ff */
[----:B--2---:R-:W-:Y:S01]  /*42b0*/  @!P4 IMAD.X R3, RZ, RZ, R39, P0 ;  /* 0x000000ffff03c224 */ /* 0x004fe200000e0627 */
[----:B-1----:R-:W-:Y:S07]  /*42c0*/  @!P2 BRA `(.L_x_76) ;  /* 0x0000004c0090a947 */ /* 0x002fee0003800000 */
.L_x_170:
[----:B------:R-:W-:Y:S01]  /*42d0*/  @!P4 R2UR UR8, R9 ;  /* 0x000000000908c2ca */ /* 0x000fe200000e0000 */
[----:B------:R-:W-:Y:S01]  /*42e0*/  VOTEU.ALL UP3, P4 ;  /* 0x0000000000ff7886 */ /* 0x000fe20002060000 */
[----:B------:R-:W-:Y:S01]  /*42f0*/  @!P4 R2UR UR7, R3 ;  /* 0x000000000307c2ca */ /* 0x000fe200000e0000 */
[----:B------:R-:W-:Y:S01]  /*4300*/  VOTEU.ALL UP2, P4 ;  /* 0x0000000000ff7886 */ /* 0x000fe20002040000 */
[----:B------:R-:W-:Y:S01]  /*4310*/  UMOV UR14, 0x0 ;  /* 0x00000000000e7882 */ /* 0x000fe20000000000 */
[----:B------:R-:W-:Y:S01]  /*4320*/  UMOV UR15, 0x10000000 ;  /* 0x10000000000f7882 */ /* 0x000fe20000000000 */
[----:B------:R-:W-:Y:S01]  /*4330*/  @!UP3 UIADD3 UR56, UPT, UPT, UR4, 0x200, URZ ;  /* 0x000002000438b890 */ /* 0x000fe2000fffe0ff */
[----:B-1----:R-:W-:Y:S01]  /*4340*/  @!P4 IMAD.MOV.U32 R0, RZ, RZ, 0x2000 ;  /* 0x00002000ff00c424 */ /* 0x002fe200078e00ff */
[----:B------:R-:W-:Y:S01]  /*4350*/  UMOV UR60, UR36 ;  /* 0x00000024003c7c82 */ /* 0x000fe20008000000 */
[----:B------:R-:W-:Y:S01]  /*4360*/  @!UP3 UIADD3 UR26, UPT, UPT, UR58, 0x20, URZ ;  /* 0x000000203a1ab890 */ /* 0x000fe2000fffe0ff */
[----:B------:R-:W-:Y:S01]  /*4370*/  @!P4 IADD3 R9, P0, PT, R38, 0x780, RZ ;  /* 0x000007802609c810 */ /* 0x000fe20007f1e0ff */
[----:B------:R-:W-:Y:S02]  /*4380*/  @!UP3 UIADD3 UR24, UPT, UPT, UR4, 0xa00, URZ ;  /* 0x00000a000418b890 */ /* 0x000fe4000fffe0ff */
[----:B------:R-:W-:Y:S01]  /*4390*/  IMAD.U32 R14, RZ, RZ, UR8 ;  /* 0x00000008ff0e7e24 */ /* 0x000fe2000f8e00ff */
[----:B------:R-:W-:Y:S01]  /*43a0*/  VOTEU.ALL UP1, P4 ;  /* 0x0000000000ff7886 */ /* 0x000fe20002020000 */
[----:B------:R-:W-:Y:S01]  /*43b0*/  IMAD.U32 R15, RZ, RZ, UR7 ;  /* 0x00000007ff0f7e24 */ /* 0x000fe2000f8e00ff */
[----:B------:R-:W-:Y:S01]  /*43c0*/  UMOV UR25, UR57 ;  /* 0x0000003900197c82 */ /* 0x000fe20008000000 */
[----:B------:R-:W-:Y:S01]  /*43d0*/  UMOV UR27, UR59 ;  /* 0x0000003b001b7c82 */ /* 0x000fe20008000000 */
[----:B------:R-:W-:Y:S01]  /*43e0*/  @!P4 R2UR UR22, R14 ;  /* 0x000000000e16c2ca */ /* 0x000fe200000e0000 */
[----:B------:R-:W-:Y:S01]  /*43f0*/  UMOV UR28, UR36 ;  /* 0x00000024001c7c82 */ /* 0x000fe20008000000 */
[----:B------:R-:W-:Y:S01]  /*4400*/  @!P4 R2UR UR23, R15 ;  /* 0x000000000f17c2ca */ /* 0x000fe200000e0000 */
[----:B------:R-:W-:Y:S01]  /*4410*/  @!UP3 UIADD3 UR18, UPT, UPT, UR58, 0x40, URZ ;  /* 0x000000403a12b890 */ /* 0x000fe2000fffe0ff */
[----:B------:R-:W-:Y:S01]  /*4420*/  @!P4 IMAD.X R3, RZ, RZ, R39, P0 ;  /* 0x000000ffff03c224 */ /* 0x000fe200000e0627 */
[----:B------:R-:W-:Y:S01]  /*4430*/  @!UP3 UIADD3 UR16, UPT, UPT, UR4, 0x1200, URZ ;  /* 0x000012000410b890 */ /* 0x000fe2000fffe0ff */
[----:B------:R-:W-:Y:S01]  /*4440*/  VOTEU.ALL UP0, P4 ;  /* 0x0000000000ff7886 */ /* 0x000fe20002000000 */
[----:B------:R-:W-:Y:S01]  /*4450*/  UMOV UR17, UR57 ;  /* 0x0000003900117c82 */ /* 0x000fe20008000000 */
[----:B------:R-:W-:Y:S01]  /*4460*/  UMOV UR19, UR59 ;  /* 0x0000003b00137c82 */ /* 0x000fe20008000000 */
[----:B------:R-:W-:Y:S01]  /*4470*/  UMOV UR20, UR36 ;  /* 0x0000002400147c82 */ /* 0x000fe20008000000 */
[----:B------:R-:W-:Y:S02]  /*4480*/  @!UP3 UIADD3 UR10, UPT, UPT, UR58, 0x60, URZ ;  /* 0x000000603a0ab890 */ /* 0x000fe4000fffe0ff */
[----:B------:R-:W-:Y:S03]  /*4490*/  @!UP3 UIADD3 UR8, UPT, UPT, UR4, 0x1a00, URZ ;  /* 0x00001a000408b890 */ /* 0x000fe6000fffe0ff */
[----:B------:R1:W-:Y:S01]  /*44a0*/  @!UP2 UTMALDG.3D [UR56], [UR22], desc[UR14] ;  /* 0x00000e381600a5b4 */ /* 0x0003e20008011000 */
[----:B------:R-:W-:Y:S01]  /*44b0*/  UMOV UR9, UR57 ;  /* 0x0000003900097c82 */ /* 0x000fe20008000000 */
[----:B------:R-:W-:Y:S01]  /*44c0*/  UMOV UR11, UR59 ;  /* 0x0000003b000b7c82 */ /* 0x000fe20008000000 */
[----:B------:R-:W-:Y:S01]  /*44d0*/  UMOV UR12, UR36 ;  /* 0x00000024000c7c82 */ /* 0x000fe20008000000 */
[----:B------:R-:W-:Y:S01]  /*44e0*/  UPRMT UR7, UR37, 0x654, UR57 ;  /* 0x0000065425077896 */ /* 0x000fe20008000039 */
[----:B------:R1:W-:Y:S01]  /*44f0*/  @!UP1 UTMALDG.3D [UR24], [UR22], desc[UR14] ;  /* 0x00000e18160095b4 */ /* 0x0003e20008011000 */
[----:B------:R-:W-:Y:S01]  /*4500*/  VOTEU.ALL UP1, P4 ;  /* 0x0000000000ff7886 */ /* 0x000fe20002020000 */
[----:B------:R1:W-:Y:S04]  /*4510*/  @!UP0 UTMALDG.3D [UR16], [UR22], desc[UR14] ;  /* 0x00000e10160085b4 */ /* 0x0003e80008011000 */
[----:B------:R1:W-:Y:S01]  /*4520*/  @!UP1 UTMALDG.3D [UR8], [UR22], desc[UR14] ;  /* 0x00000e08160095b4 */ /* 0x0003e20008011000 */
[----:B------:R1:W-:Y:S01]  /*4530*/  @!P4 SYNCS.ARRIVE.TRANS64.RED.A0TR RZ, [UR4+0xa0], R0 ;  /* 0x0000a000ffffc9a7 */ /* 0x0003e20008300404 */
[----:B------:R-:W-:Y:S01]  /*4540*/  SYNCS.ARRIVE.TRANS64.RED.A1T0 RZ, [UR7], RZ ;  /* 0x000000ffffff79a7 */ /* 0x000fe20008100407 */
[----:B------:R-:W2:Y:S02]  /*4550*/  SYNCS.PHASECHK.TRANS64.TRYWAIT P2, [UR4+0xc8], R11 ;  /* 0x0000c80bff0075a7 */ /* 0x000ea40008041104 */
[----:B-12---:R-:W-:Y:S05]  /*4560*/  @!P2 BRA `(.L_x_77) ;  /* 0x0000004c0000a947 */ /* 0x006fea0003800000 */
.L_x_172:
        /* <DEDUP_REMOVED lines=8> */
[----:B------:R-:W-:Y:S01]  /*45f0*/  @!UP3 UIADD3 UR48, UPT, UPT, UR4, 0x2200, URZ ;  /* 0x000022000430b890 */ /* 0x000fe2000fffe0ff */
[----:B------:R-:W-:Y:S01]  /*4600*/  @!P4 IADD3 R40, P0, PT, R38, 0x780, RZ ;  /* 0x000007802628c810 */ /* 0x000fe20007f1e0ff */
[----:B------:R-:W-:Y:S01]  /*4610*/  UMOV UR50, UR58 ;  /* 0x0000003a00327c82 */ /* 0x000fe20008000000 */
[----:B------:R-:W-:Y:S01]  /*4620*/  UMOV UR52, UR36 ;  /* 0x0000002400347c82 */ /* 0x000fe20008000000 */
[----:B------:R-:W-:Y:S01]  /*4630*/  @!UP3 UIADD3 UR26, UPT, UPT, UR58, 0x20, URZ ;  /* 0x000000203a1ab890 */ /* 0x000fe2000fffe0ff */
[----:B------:R-:W-:Y:S01]  /*4640*/  IMAD.U32 R14, RZ, RZ, UR8 ;  /* 0x00000008ff0e7e24 */ /* 0x000fe2000f8e00ff */
[----:B------:R-:W-:Y:S01]  /*4650*/  @!UP3 UIADD3 UR24, UPT, UPT, UR4, 0x2a00, URZ ;  /* 0x00002a000418b890 */ /* 0x000fe2000fffe0ff */
[----:B------:R-:W-:Y:S01]  /*4660*/  IMAD.U32 R15, RZ, RZ, UR7 ;  /* 0x00000007ff0f7e24 */ /* 0x000fe2000f8e00ff */
[----:B------:R-:W-:Y:S01]  /*4670*/  VOTEU.ALL UP1, P4 ;  /* 0x0000000000ff7886 */ /* 0x000fe20002020000 */
[----:B------:R-:W-:Y:S01]  /*4680*/  UMOV UR25, UR49 ;  /* 0x0000003100197c82 */ /* 0x000fe20008000000 */
[----:B------:R-:W-:Y:S01]  /*4690*/  @!P4 R2UR UR22, R14 ;  /* 0x000000000e16c2ca */ /* 0x000fe200000e0000 */
[----:B------:R-:W-:Y:S01]  /*46a0*/  UMOV UR28, UR36 ;  /* 0x00000024001c7c82 */ /* 0x000fe20008000000 */
[----:B------:R-:W-:Y:S01]  /*46b0*/  @!P4 R2UR UR23, R15 ;  /* 0x000000000f17c2ca */ /* 0x000fe200000e0000 */
[----:B------:R-:W-:Y:S01]  /*46c0*/  UMOV UR27, UR51 ;  /* 0x00000033001b7c82 */ /* 0x000fe20008000000 */
        /* <DEDUP_REMOVED lines=8> */
[----:B------:R-:W-:Y:S02]  /*4750*/  @!UP3 UIADD3 UR8, UPT, UPT, UR4, 0x3a00, URZ ;  /* 0x00003a000408b890 */ /* 0x000fe4000fffe0ff */
        /* <DEDUP_REMOVED lines=13> */
.L_x_174:
[----:B------:R-:W2:Y:S01]  /*4830*/  LDC.64 R16, c[0x0][0xd10] ;  /* 0x00034400ff107b82 */ /* 0x000ea20000000a00 */
[----:B------:R-:W-:Y:S01]  /*4840*/  @!P4 R2UR UR8, R40 ;  /* 0x000000002808c2ca */ /* 0x000fe200000e0000 */
[----:B------:R-:W-:Y:S01]  /*4850*/  VOTEU.ALL UP3, P4 ;  /* 0x0000000000ff7886 */ /* 0x000fe20002060000 */
[----:B------:R-:W-:Y:S01]  /*4860*/  @!P4 R2UR UR7, R20 ;  /* 0x000000001407c2ca */ /* 0x000fe200000e0000 */
[----:B------:R-:W-:Y:S01]  /*4870*/  VOTEU.ALL UP2, P4 ;  /* 0x0000000000ff7886 */ /* 0x000fe20002040000 */
[----:B------:R-:W-:Y:S03]  /*4880*/  UMOV UR14, 0x0 ;  /* 0x00000000000e7882 */ /* 0x000fe60000000000 */
[----:B------:R-:W3:Y:S01]  /*4890*/  LDC.64 R14, c[0x0][0xd18] ;  /* 0x00034600ff0e7b82 */ /* 0x000ee20000000a00 */
[----:B------:R-:W-:Y:S01]  /*48a0*/  @!UP3 UIADD3 UR43, UPT, UPT, UR59, 0x20, URZ ;  /* 0x000000203b2bb890 */ /* 0x000fe2000fffe0ff */
[----:B------:R-:W-:Y:S01]  /*48b0*/  @!P4 IMAD.MOV.U32 R20, RZ, RZ, 0x2000 ;  /* 0x00002000ff14c424 */ /* 0x000fe200078e00ff */
[----:B------:R-:W-:Y:S01]  /*48c0*/  @!UP3 UIADD3 UR40, UPT, UPT, UR4, 0x4200, URZ ;  /* 0x000042000428b890 */ /* 0x000fe2000fffe0ff */
[----:B------:R-:W-:Y:S01]  /*48d0*/  @P3 SHF.R.U32.HI R33, RZ, 0x10, R29 ;  /* 0x00000010ff213819 */ /* 0x000fe2000001161d */
[----:B------:R-:W-:Y:S03]  /*48e0*/  UMOV UR15, 0x10000000 ;  /* 0x10000000000f7882 */ /* 0x000fe60000000000 */
[----:B-1----:R-:W1:Y:S01]  /*48f0*/  @!P1 LDC R0, c[0x0][0xd20] ;  /* 0x00034800ff009b82 */ /* 0x002e620000000800 */
[----:B------:R-:W-:Y:S01]  /*4900*/  UMOV UR42, UR58 ;  /* 0x0000003a002a7c82 */ /* 0x000fe20008000000 */
[----:B------:R-:W-:Y:S01]  /*4910*/  IMAD.U32 R40, RZ, RZ, UR8 ;  /* 0x00000008ff287e24 */ /* 0x000fe2000f8e00ff */
[----:B------:R-:W-:Y:S05]  /*4920*/  UMOV UR44, UR36 ;  /* 0x00000024002c7c82 */ /* 0x000fea0008000000 */
[----:B------:R-:W4:Y:S01]  /*4930*/  @!P1 LDC R3, c[0x0][0xd0c] ;  /* 0x00034300ff039b82 */ /* 0x000f220000000800 */
[----:B------:R-:W-:Y:S01]  /*4940*/  IMAD.U32 R41, RZ, RZ, UR7 ;  /* 0x00000007ff297e24 */ /* 0x000fe2000f8e00ff */
[----:B------:R-:W-:Y:S01]  /*4950*/  @!UP3 UIADD3 UR26, UPT, UPT, UR58, 0x20, URZ ;  /* 0x000000203a1ab890 */ /* 0x000fe2000fffe0ff */
[----:B------:R-:W-:Y:S01]  /*4960*/  @!P4 R2UR UR22, R40 ;  /* 0x000000002816c2ca */ /* 0x000fe200000e0000 */
[----:B------:R-:W-:Y:S01]  /*4970*/  @!UP3 UIADD3 UR24, UPT, UPT, UR4, 0x4a00, URZ ;  /* 0x00004a000418b890 */ /* 0x000fe2000fffe0ff */
[----:B------:R-:W-:Y:S01]  /*4980*/  VIADD R36, R36, 0x1 ;  /* 0x0000000124247836 */ /* 0x000fe20000000000 */
[----:B------:R-:W-:Y:S01]  /*4990*/  @!P4 R2UR UR23, R41 ;  /* 0x000000002917c2ca */ /* 0x000fe200000e0000 */
[----:B------:R-:W-:Y:S01]  /*49a0*/  VOTEU.ALL UP1, P4 ;  /* 0x0000000000ff7886 */ /* 0x000fe20002020000 */
[----:B------:R-:W-:Y:S01]  /*49b0*/  UMOV UR25, UR41 ;  /* 0x0000002900197c82 */ /* 0x000fe20008000000 */
[----:B------:R-:W-:Y:S01]  /*49c0*/  UMOV UR28, UR36 ;  /* 0x00000024001c7c82 */ /* 0x000fe20008000000 */
[----:B------:R-:W-:Y:S01]  /*49d0*/  UMOV UR27, UR43 ;  /* 0x0000002b001b7c82 */ /* 0x000fe20008000000 */
[----:B------:R-:W-:Y:S02]  /*49e0*/  @!UP3 UIADD3 UR18, UPT, UPT, UR58, 0x40, URZ ;  /* 0x000000403a12b890 */ /* 0x000fe4000fffe0ff */
[----:B------:R-:W-:Y:S01]  /*49f0*/  @!UP3 UIADD3 UR16, UPT, UPT, UR4, 0x5200, URZ ;  /* 0x000052000410b890 */ /* 0x000fe2000fffe0ff */
[----:B------:R-:W-:Y:S01]  /*4a00*/  VOTEU.ALL UP0, P4 ;  /* 0x0000000000ff7886 */ /* 0x000fe20002000000 */
[----:B------:R-:W-:Y:S01]  /*4a10*/  UMOV UR17, UR41 ;  /* 0x0000002900117c82 */ /* 0x000fe20008000000 */
[----:B------:R-:W-:Y:S01]  /*4a20*/  UMOV UR20, UR36 ;  /* 0x0000002400147c82 */ /* 0x000fe20008000000 */
[----:B------:R-:W-:Y:S02]  /*4a30*/  UMOV UR19, UR43 ;  /* 0x0000002b00137c82 */ /* 0x000fe40008000000 */
[----:B------:R1:W-:Y:S01]  /*4a40*/  @!UP2 UTMALDG.3D [UR40], [UR22], desc[UR14] ;  /* 0x00000e281600a5b4 */ /* 0x0003e20008011000 */
[----:B------:R-:W-:Y:S02]  /*4a50*/  @!UP3 UIADD3 UR10, UPT, UPT, UR58, 0x60, URZ ;  /* 0x000000603a0ab890 */ /* 0x000fe4000fffe0ff */
[----:B------:R-:W-:Y:S01]  /*4a60*/  @!UP3 UIADD3 UR8, UPT, UPT, UR4, 0x5a00, URZ ;  /* 0x00005a000408b890 */ /* 0x000fe2000fffe0ff */
[----:B------:R-:W-:Y:S01]  /*4a70*/  UMOV UR9, UR41 ;  /* 0x0000002900097c82 */ /* 0x000fe20008000000 */
[----:B------:R-:W-:Y:S01]  /*4a80*/  UMOV UR12, UR36 ;  /* 0x00000024000c7c82 */ /* 0x000fe20008000000 */
[----:B------:R-:W-:Y:S01]  /*4a90*/  UMOV UR11, UR43 ;  /* 0x0000002b000b7c82 */ /* 0x000fe20008000000 */
[----:B------:R1:W-:Y:S01]  /*4aa0*/  @!UP1 UTMALDG.3D [UR24], [UR22], desc[UR14] ;  /* 0x00000e18160095b4 */ /* 0x0003e20008011000 */
[----:B------:R-:W-:Y:S01]  /*4ab0*/  VOTEU.ALL UP1, P4 ;  /* 0x0000000000ff7886 */ /* 0x000fe20002020000 */
[----:B------:R-:W-:Y:S01]  /*4ac0*/  UPRMT UR7, UR37, 0x654, UR41 ;  /* 0x0000065425077896 */ /* 0x000fe20008000029 */
[----:B--2---:R-:W-:Y:S01]  /*4ad0*/  @!P1 IMAD.HI.U32 R12, R13, R16, RZ ;  /* 0x000000100d0c9227 */ /* 0x004fe200078e00ff */
[----:B---3--:R-:W-:Y:S02]  /*4ae0*/  @!P1 ISETP.NE.AND P0, PT, R14, 0x1, PT ;  /* 0x000000010e00980c */ /* 0x008fe40003f05270 */
[----:B----4-:R-:W-:Y:S01]  /*4af0*/  @!P1 ISETP.NE.AND P2, PT, R3, 0x1, PT ;  /* 0x000000010300980c */ /* 0x010fe20003f45270 */
[C---:B------:R-:W-:Y:S01]  /*4b00*/  @!P1 IMAD.HI.U32 R9, R10.reuse, R15, RZ ;  /* 0x0000000f0a099227 */ /* 0x040fe200078e00ff */
[----:B------:R2:W-:Y:S02]  /*4b10*/  @!UP0 UTMALDG.3D [UR16], [UR22], desc[UR14] ;  /* 0x00000e10160085b4 */ /* 0x0005e40008011000 */
[----:B------:R-:W-:Y:S02]  /*4b20*/  @!P1 SHF.R.U32.HI R12, RZ, R17, R12 ;  /* 0x00000011ff0c9219 */ /* 0x000fe4000001160c */
[----:B-1----:R-:W-:Y:S02]  /*4b30*/  @!P1 SHF.R.U32.HI R9, RZ, R0, R9 ;  /* 0x00000000ff099219 */ /* 0x002fe40000011609 */
[----:B------:R-:W-:Y:S01]  /*4b40*/  @!P1 SEL R12, R13, R12, !P2 ;  /* 0x0000000c0d0c9207 */ /* 0x000fe20005000000 */
[----:B------:R2:W-:Y:S01]  /*4b50*/  @!UP1 UTMALDG.3D [UR8], [UR22], desc[UR14] ;  /* 0x00000e08160095b4 */ /* 0x0005e20008011000 */
[----:B------:R2:W-:Y:S01]  /*4b60*/  @!P4 SYNCS.ARRIVE.TRANS64.RED.A0TR RZ, [UR4+0xb0], R20 ;  /* 0x0000b014ffffc9a7 */ /* 0x0005e20008300404 */
[----:B------:R-:W-:Y:S05]  /*4b70*/  @!P1 SEL R9, R10, R9, !P0 ;  /* 0x000000090a099207 */ /* 0x000fea0004000000 */
[----:B------:R-:W-:Y:S02]  /*4b80*/  @!P1 IMAD.IADD R0, R9, 0x1, -R12 ;  /* 0x0000000109009824 */ /* 0x000fe400078e0a0c */
[----:B------:R-:W-:Y:S02]  /*4b90*/  @!P1 IMAD.IADD R9, R12, 0x1, -R9 ;  /* 0x000000010c099824 */ /* 0x000fe400078e0a09 */
[----:B------:R-:W-:Y:S02]  /*4ba0*/  @!P1 IMAD R13, R0, R3, R13 ;  /* 0x00000003000d9224 */ /* 0x000fe400078e020d */
[----:B------:R-:W-:Y:S01]  /*4bb0*/  @!P1 IMAD R10, R9, R14, R10 ;  /* 0x0000000e090a9224 */ /* 0x000fe200078e020a */
[----:B------:R-:W-:Y:S01]  /*4bc0*/  SYNCS.ARRIVE.TRANS64.RED.A1T0 RZ, [UR7], RZ ;  /* 0x000000ffffff79a7 */ /* 0x000fe20008100407 */
[----:B------:R-:W1:Y:S02]  /*4bd0*/  SYNCS.PHASECHK.TRANS64.TRYWAIT P5, [UR4+0xd8], R11 ;  /* 0x0000d80bff0075a7 */ /* 0x000e6400080a1104 */
[----:B-12---:R-:W-:Y:S05]  /*4be0*/  @!P5 BRA `(.L_x_79) ;  /* 0x000000440090d947 */ /* 0x006fea0003800000 */
.L_x_176:
[----:B------:R-:W-:Y:S01]  /*4bf0*/  @!P4 IADD3 R3, P0, PT, R38, 0x780, RZ ;  /* 0x000007802603c810 */ /* 0x000fe20007f1e0ff */
[----:B------:R-:W-:Y:S01]  /*4c00*/  VOTEU.ALL UP2, P4 ;  /* 0x0000000000ff7886 */ /* 0x000fe20002040000 */
[----:B------:R-:W-:Y:S01]  /*4c10*/  UMOV UR14, 0x0 ;  /* 0x00000000000e7882 */ /* 0x000fe20000000000 */
[----:B------:R-:W-:Y:S01]  /*4c20*/  UMOV UR15, 0x10000000 ;  /* 0x10000000000f7882 */ /* 0x000fe20000000000 */
[----:B------:R-:W-:Y:S01]  /*4c30*/  @!P4 R2UR UR8, R3 ;  /* 0x000000000308c2ca */ /* 0x000fe200000e0000 */
[----:B-1----:R-:W-:Y:S01]  /*4c40*/  @!P4 IMAD.X R0, RZ, RZ, R39, P0 ;  /* 0x000000ffff00c224 */ /* 0x002fe200000e0627 */
[----:B------:R-:W-:Y:S01]  /*4c50*/  UMOV UR34, UR58 ;  /* 0x0000003a00227c82 */ /* 0x000fe20008000000 */
[----:B------:R-:W-:Y:S01]  /*4c60*/  VOTEU.ALL UP1, P4 ;  /* 0x0000000000ff7886 */ /* 0x000fe20002020000 */
[----:B------:R-:W-:Y:S01]  /*4c70*/  UMOV UR12, UR36 ;  /* 0x00000024000c7c82 */ /* 0x000fe20008000000 */
[----:B------:R-:W-:Y:S01]  /*4c80*/  VOTEU.ALL UP3, P4 ;  /* 0x0000000000ff7886 */ /* 0x000fe20002060000 */
[----:B------:R-:W-:Y:S01]  /*4c90*/  @!P4 R2UR UR7, R0 ;  /* 0x000000000007c2ca */ /* 0x000fe200000e0000 */
[----:B------:R-:W-:Y:S01]  /*4ca0*/  VOTEU.ALL UP0, P4 ;  /* 0x0000000000ff7886 */ /* 0x000fe20002000000 */
[----:B------:R-:W-:Y:S01]  /*4cb0*/  UMOV UR28, UR36 ;  /* 0x00000024001c7c82 */ /* 0x000fe20008000000 */
[----:B------:R-:W-:Y:S01]  /*4cc0*/  UMOV UR20, UR36 ;  /* 0x0000002400147c82 */ /* 0x000fe20008000000 */
[----:B------:R-:W-:Y:S01]  /*4cd0*/  @!UP3 UIADD3 UR33, UPT, UPT, UR4, 0xb8, URZ ;  /* 0x000000b80421b890 */ /* 0x000fe2000fffe0ff */
[----:B------:R-:W-:Y:S01]  /*4ce0*/  IMAD.IADD R0, R13, 0x1, R62 ;  /* 0x000000010d007824 */ /* 0x000fe200078e023e */
[----:B------:R-:W-:Y:S01]  /*4cf0*/  @!UP3 UIADD3 UR35, UPT, UPT, UR59, 0x30, URZ ;  /* 0x000000303b23b890 */ /* 0x000fe2000fffe0ff */
[----:B------:R-:W-:Y:S01]  /*4d00*/  IMAD.U32 R14, RZ, RZ, UR8 ;  /* 0x00000008ff0e7e24 */ /* 0x000fe2000f8e00ff */
[----:B------:R-:W-:Y:S01]  /*4d10*/  @!UP3 UIADD3 UR32, UPT, UPT, UR4, 0x6200, URZ ;  /* 0x000062000420b890 */ /* 0x000fe2000fffe0ff */
[----:B------:R-:W-:Y:S01]  /*4d20*/  ISETP.NE.AND P0, PT, R36, 0x2, PT ;  /* 0x000000022400780c */ /* 0x000fe20003f05270 */
[----:B------:R-:W-:Y:S01]  /*4d30*/  @!UP3 UIADD3 UR10, UPT, UPT, UR58, 0x20, URZ ;  /* 0x000000203a0ab890 */ /* 0x000fe2000fffe0ff */
[----:B------:R-:W-:Y:S01]  /*4d40*/  LOP3.LUT R37, R37, 0x1, RZ, 0x3c, !PT ;  /* 0x0000000125257812 */ /* 0x000fe200078e3cff */
[----:B------:R-:W-:Y:S01]  /*4d50*/  @!UP3 UIADD3 UR8, UPT, UPT, UR4, 0x6a00, URZ ;  /* 0x00006a000408b890 */ /* 0x000fe2000fffe0ff */
[----:B------:R-:W-:Y:S01]  /*4d60*/  IMAD.U32 R15, RZ, RZ, UR7 ;  /* 0x00000007ff0f7e24 */ /* 0x000fe2000f8e00ff */
[----:B------:R-:W-:Y:S01]  /*4d70*/  @!P4 R2UR UR22, R14 ;  /* 0x000000000e16c2ca */ /* 0x000fe200000e0000 */
[----:B------:R-:W-:Y:S01]  /*4d80*/  UMOV UR9, UR33 ;  /* 0x0000002100097c82 */ /* 0x000fe20008000000 */
[----:B------:R-:W-:Y:S01]  /*4d90*/  UMOV UR11, UR35 ;  /* 0x00000023000b7c82 */ /* 0x000fe20008000000 */
[----:B------:R-:W-:Y:S01]  /*4da0*/  @!UP3 UIADD3 UR26, UPT, UPT, UR58, 0x40, URZ ;  /* 0x000000403a1ab890 */ /* 0x000fe2000fffe0ff */
[----:B------:R-:W-:Y:S01]  /*4db0*/  @!P4 R2UR UR23, R15 ;  /* 0x000000000f17c2ca */ /* 0x000fe200000e0000 */
[----:B------:R-:W-:Y:S01]  /*4dc0*/  @!UP3 UIADD3 UR24, UPT, UPT, UR4, 0x7200, URZ ;  /* 0x000072000418b890 */ /* 0x000fe2000fffe0ff */
[----:B------:R-:W-:Y:S01]  /*4dd0*/  IMAD.IADD R20, R10, 0x1, R51 ;  /* 0x000000010a147824 */ /* 0x000fe200078e0233 */
[----:B------:R-:W-:Y:S01]  /*4de0*/  UMOV UR25, UR33 ;  /* 0x0000002100197c82 */ /* 0x000fe20008000000 */
[----:B------:R-:W-:Y:S01]  /*4df0*/  UMOV UR27, UR35 ;  /* 0x00000023001b7c82 */ /* 0x000fe20008000000 */
[----:B------:R-:W-:Y:S01]  /*4e00*/  @!UP3 UIADD3 UR18, UPT, UPT, UR58, 0x60, URZ ;  /* 0x000000603a12b890 */ /* 0x000fe2000fffe0ff */
[----:B------:R-:W-:Y:S01]  /*4e10*/  SEL R36, R36, RZ, P0 ;  /* 0x000000ff24247207 */ /* 0x000fe20000000000 */
[----:B------:R-:W-:Y:S01]  /*4e20*/  @!UP3 UIADD3 UR16, UPT, UPT, UR4, 0x7a00, URZ ;  /* 0x00007a000410b890 */ /* 0x000fe2000fffe0ff */
[----:B------:R-:W-:Y:S01]  /*4e30*/  UMOV UR17, UR33 ;  /* 0x0000002100117c82 */ /* 0x000fe20008000000 */
[----:B------:R-:W-:Y:S04]  /*4e40*/  UMOV UR19, UR35 ;  /* 0x0000002300137c82 */ /* 0x000fe80008000000 */
[----:B------:R1:W-:Y:S01]  /*4e50*/  @!UP2 UTMALDG.3D [UR32], [UR22], desc[UR14] ;  /* 0x00000e201600a5b4 */ /* 0x0003e20008011000 */
[----:B------:R2:W-:Y:S01]  /*4e60*/  @!UP1 UTMALDG.3D [UR8], [UR22], desc[UR14] ;  /* 0x00000e08160095b4 */ /* 0x0005e20008011000 */
[----:B------:R-:W-:Y:S01]  /*4e70*/  VOTEU.ALL UP1, P4 ;  /* 0x0000000000ff7886 */ /* 0x000fe20002020000 */
[----:B------:R4:W-:Y:S04]  /*4e80*/  @!UP0 UTMALDG.3D [UR24], [UR22], desc[UR14] ;  /* 0x00000e18160085b4 */ /* 0x0009e80008011000 */
[----:B------:R4:W-:Y:S01]  /*4e90*/  @!UP1 UTMALDG.3D [UR16], [UR22], desc[UR14] ;  /* 0x00000e10160095b4 */ /* 0x0009e20008011000 */
[----:B------:R4:W-:Y:S01]  /*4ea0*/  @!P4 SYNCS.ARRIVE.TRANS64.RED.A0TR RZ, [UR4+0xb8], R32 ;  /* 0x0000b820ffffc9a7 */ /* 0x0009e20008300404 */
[----:B------:R-:W-:Y:S01]  /*4eb0*/  UPLOP3.LUT UP1, UPT, UPT, UPT, UPT, 0x80, 0x8 ;  /* 0x000000000008789c */ /* 0x000fe20003f2f070 */
[----:B-1----:R-:W-:Y:S01]  /*4ec0*/  @P3 R2UR UR36, R33 ;  /* 0x00000000212432ca */ /* 0x002fe200000e0000 */
[----:B------:R-:W-:Y:S01]  /*4ed0*/  SYNCS.ARRIVE.TRANS64.RED.A1T0 RZ, [UR5], RZ ;  /* 0x000000ffffff79a7 */ /* 0x000fe20008100405 */
[----:B--2---:R-:W-:Y:S02]  /*4ee0*/  R2UR UR11, R0 ;  /* 0x00000000000b72ca */ /* 0x004fe400000e0000 */
[----:B------:R-:W-:Y:S04]  /*4ef0*/  SEL R0, RZ, 0x1, P0 ;  /* 0x00000001ff007807 */ /* 0x000fe80000000000 */
[----:B------:R-:W-:Y:S01]  /*4f00*/  LOP3.LUT R35, R35, R0, RZ, 0x3c, !PT ;  /* 0x0000000023237212 */ /* 0x000fe200078e3cff */
[----:B------:R-:W-:Y:S08]  /*4f10*/  @P3 BRA `(.L_x_80) ;  /* 0xffffffec00503947 */ /* 0x000ff0000383ffff */
[----:B------:R-:W-:-:S04]  /*4f20*/  SHF.L.U32 R3, R37, 0x1f, RZ ;  /* 0x0000001f25037819 */ /* 0x000fc800000006ff */
[----:B------:R-:W1:Y:S02]  /*4f30*/  SYNCS.PHASECHK.TRANS64.TRYWAIT P0, [UR4+0xc0], R3 ;  /* 0x0000c003ff0075a7 */ /* 0x000e640008001104 */
[----:B-1----:R-:W-:Y:S05]  /*4f40*/  @!P0 BRA `(.L_x_81) ;  /* 0x0000004000d08947 */ /* 0x002fea0003800000 */
.L_x_178:
[----:B------:R-:W2:Y:S02]  /*4f50*/  SYNCS.PHASECHK.TRANS64.TRYWAIT P0, [UR4+0xc8], R3 ;  /* 0x0000c803ff0075a7 */ /* 0x000ea40008001104 */
[----:B--2---:R-:W-:Y:S05]  /*4f60*/  @!P0 BRA `(.L_x_82) ;  /* 0x0000004000e08947 */ /* 0x004fea0003800000 */
.L_x_180:
[----:B------:R-:W2:Y:S02]  /*4f70*/  SYNCS.PHASECHK.TRANS64.TRYWAIT P0, [UR4+0xd0], R3 ;  /* 0x0000d003ff0075a7 */ /* 0x000ea40008001104 */
[----:B--2---:R-:W-:Y:S05]  /*4f80*/  @!P0 BRA `(.L_x_83) ;  /* 0x0000004000f08947 */ /* 0x004fea0003800000 */
.L_x_182:
[----:B-1----:R-:W-:-:S07]  /*4f90*/  MOV R0, UR4 ;  /* 0x0000000400007c02 */ /* 0x002fce0008000f00 */
.L_x_84:
[----:B-1----:R-:W-:-:S04]  /*4fa0*/  SHF.L.U32 R3, R37, 0x1f, RZ ;  /* 0x0000001f25037819 */ /* 0x002fc800000006ff */
[----:B------:R1:W2:Y:S03]  /*4fb0*/  SYNCS.PHASECHK.TRANS64.TRYWAIT P0, [R0+URZ+0xd8], R3 ;  /* 0x0000d803000075a7 */ /* 0x0002a600080011ff */
[----:B--2---:R-:W-:Y:S05]  /*4fc0*/  @!P0 NANOSLEEP.SYNCS 0x989680 ;  /* 0x009896800000895d */ /* 0x004fea0003900000 */
[----:B------:R-:W2:Y:S02]  /*4fd0*/  @!P0 SYNCS.PHASECHK.TRANS64 P0, [R0+URZ+0xd8], R3 ;  /* 0x0000d803000085a7 */ /* 0x000ea400080010ff */
[----:B--2-4-:R-:W-:Y:S05]  /*4fe0*/  @P0 EXIT ;  /* 0x000000000000094d */ /* 0x014fea0003800000 */
[----:B------:R-:W-:Y:S05]  /*4ff0*/  BRA `(.L_x_84) ;  /* 0xfffffffc00e87947 */ /* 0x000fea000383ffff */
.L_x_69:
[----:B------:R-:W-:-:S06]  /*5000*/  UISETP.GE.AND UP0, UPT, UR8, 0x4, UPT ;  /* 0x000000040800788c */ /* 0x000fcc000bf06270 */
[----:B------:R-:W-:-:S13]  /*5010*/  PLOP3.LUT P0, PT, PT, PT, UP0, 0x80, 0x8 ;  /* 0x000000000008781c */ /* 0x000fda0003f0f008 */
[----:B------:R-:W-:Y:S05]  /*5020*/  @!P0 EXIT ;  /* 0x000000000000894d */ /* 0x000fea0003800000 */
[----:B------:R-:W-:Y:S01]  /*5030*/  BAR.SYNC.DEFER_BLOCKING 0x6, 0xa0 ;  /* 0x0182800000007b1d */ /* 0x000fe20000010000 */
[C---:B------:R-:W-:Y:S01]  /*5040*/  IMAD.SHL.U32 R4, R76.reuse, 0x10, RZ ;  /* 0x000000104c047824 */ /* 0x040fe200078e00ff */
[C---:B------:R-:W-:Y:S01]  /*5050*/  R2P PR, R76.reuse, 0x18 ;  /* 0x000000184c007804 */ /* 0x040fe20000000000 */
[C---:B------:R-:W-:Y:S01]  /*5060*/  IMAD.U32 R31, R76.reuse, 0x10000, RZ ;  /* 0x000100004c1f7824 */ /* 0x040fe200078e00ff */
[----:B------:R-:W-:Y:S01]  /*5070*/  LOP3.LUT R76, R76, 0x60, RZ, 0xc0, !PT ;  /* 0x000000604c4c7812 */ /* 0x000fe200078ec0ff */
[----:B------:R-:W-:Y:S01]  /*5080*/  IMAD.MOV.U32 R74, RZ, RZ, 0xa0 ;  /* 0x000000a0ff4a7424 */ /* 0x000fe200078e00ff */
[----:B------:R-:W-:Y:S02]  /*5090*/  UMOV UR46, 0x400 ;  /* 0x00000400002e7882 */ /* 0x000fe40000000000 */
[----:B------:R-:W1:Y:S01]  /*50a0*/  LDC R65, c[0x0][0x370] ;  /* 0x0000dc00ff417b82 */ /* 0x000e620000000800 */
[----:B------:R-:W-:Y:S01]  /*50b0*/  ULEA UR46, UR37, UR46, 0x18 ;  /* 0x0000002e252e7291 */ /* 0x000fe2000f8ec0ff */
[----:B------:R-:W-:Y:S01]  /*50c0*/  LOP3.LUT R75, R3, 0x600, R4, 0xf8, !PT ;  /* 0x00000600034b7812 */ /* 0x000fe200078ef804 */
[----:B------:R-:W-:Y:S01]  /*50d0*/  IMAD.MOV.U32 R72, RZ, RZ, 0x1 ;  /* 0x00000001ff487424 */ /* 0x000fe200078e00ff */
[----:B------:R-:W-:Y:S01]  /*50e0*/  LOP3.LUT R31, R31, 0x600000, RZ, 0xc0, !PT ;  /* 0x006000001f1f7812 */ /* 0x000fe200078ec0ff */
[----:B------:R-:W-:Y:S01]  /*50f0*/  UIADD3 UR4, UPT, UPT, UR46, 0x200, URZ ;  /* 0x000002002e047890 */ /* 0x000fe2000fffe0ff */
[----:B------:R-:W-:Y:S01]  /*5100*/  IMAD.MOV.U32 R30, RZ, RZ, RZ ;  /* 0x000000ffff1e7224 */ /* 0x000fe200078e00ff */
[----:B------:R-:W-:Y:S01]  /*5110*/  CS2R R70, SRZ ;  /* 0x0000000000467805 */ /* 0x000fe2000001ff00 */
[----:B------:R-:W2:Y:S01]  /*5120*/  LDC R28, c[0x0][0xd0c] ;  /* 0x00034300ff1c7b82 */ /* 0x000ea20000000800 */
[----:B------:R-:W-:Y:S01]  /*5130*/  IMAD.MOV.U32 R80, RZ, RZ, RZ ;  /* 0x000000ffff507224 */ /* 0x000fe200078e00ff */
[----:B------:R-:W-:Y:S01]  /*5140*/  SEL R74, R74, 0x60, !P3 ;  /* 0x000000604a4a7807 */ /* 0x000fe20005800000 */
[----:B------:R-:W-:Y:S01]  /*5150*/  IMAD.U32 R68, RZ, RZ, UR4 ;  /* 0x00000004ff447e24 */ /* 0x000fe2000f8e00ff */
[----:B------:R-:W4:Y:S04]  /*5160*/  LDCU.64 UR50, c[0x0][0x348] ;  /* 0x00006900ff3277ac */ /* 0x000f280008000a00 */
[----:B------:R-:W1:Y:S01]  /*5170*/  LDC R64, c[0x0][0xd20] ;  /* 0x00034800ff407b82 */ /* 0x000e620000000800 */
[----:B------:R-:W3:Y:S01]  /*5180*/  LDS R0, [UR46+0x180] ;  /* 0x0001802eff007984 */ /* 0x000ee20008000800 */
[----:B------:R-:W-:Y:S01]  /*5190*/  LEA R75, R75, R68, 0x2 ;  /* 0x000000444b4b7211 */ /* 0x000fe200078e10ff */
[----:B------:R-:W1:Y:S03]  /*51a0*/  LDCU.64 UR44, c[0x0][0xa88] ;  /* 0x00015100ff2c77ac */ /* 0x000e660008000a00 */
[C---:B------:R-:W-:Y:S01]  /*51b0*/  IADD3 R73, PT, PT, R75.reuse, 0x140, RZ ;  /* 0x000001404b497810 */ /* 0x040fe20007ffe0ff */
[----:B------:R-:W-:Y:S01]  /*51c0*/  UMOV UR47, URZ ;  /* 0x000000ff002f7c82 */ /* 0x000fe20008000000 */
[----:B------:R-:W1:Y:S01]  /*51d0*/  LDC R26, c[0x0][0xd30] ;  /* 0x00034c00ff1a7b82 */ /* 0x000e620000000800 */
[----:B------:R-:W-:Y:S01]  /*51e0*/  @P4 IADD3 R73, PT, PT, R75, 0xc0, RZ ;  /* 0x000000c04b494810 */ /* 0x000fe20007ffe0ff */
[----:B------:R-:W-:-:S06]  /*51f0*/  UMOV UR48, URZ ;  /* 0x000000ff00307c82 */ /* 0x000fcc0008000000 */
[----:B------:R-:W1:Y:S08]  /*5200*/  LDC.64 R56, c[0x0][0xa88] ;  /* 0x0002a200ff387b82 */ /* 0x000e700000000a00 */
[----:B------:R-:W1:Y:S08]  /*5210*/  LDC.64 R60, c[0x0][0xd10] ;  /* 0x00034400ff3c7b82 */ /* 0x000e700000000a00 */
[----:B------:R-:W1:Y:S08]  /*5220*/  LDC.64 R24, c[0x0][0xd18] ;  /* 0x00034600ff187b82 */ /* 0x000e700000000a00 */
[----:B------:R-:W1:Y:S01]  /*5230*/  LDC.64 R22, c[0x0][0xd28] ;  /* 0x00034a00ff167b82 */ /* 0x000e620000000a00 */
[----:B---3--:R-:W-:-:S07]  /*5240*/  IADD3 R31, PT, PT, R0, R31, RZ ;  /* 0x0000001f001f7210 */ /* 0x008fce0007ffe0ff */
[----:B------:R-:W3:Y:S08]  /*5250*/  LDC.64 R58, c[0x0][0xa90] ;  /* 0x0002a400ff3a7b82 */ /* 0x000ef00000000a00 */
[----:B------:R-:W1:Y:S08]  /*5260*/  LDC.64 R54, c[0x0][0xab0] ;  /* 0x0002ac00ff367b82 */ /* 0x000e700000000a00 */
[----:B------:R-:W1:Y:S08]  /*5270*/  LDC.64 R52, c[0x0][0xaa8] ;  /* 0x0002aa00ff347b82 */ /* 0x000e700000000a00 */
[----:B--2-4-:R-:W1:Y:S02]  /*5280*/  LDC R66, c[0x0][0x374] ;  /* 0x0000dd00ff427b82 */ /* 0x014e640000000800 */
.L_x_128:
[----:B------:R-:W-:Y:S02]  /*5290*/  LEA R0, R80, UR46, 0x3 ;  /* 0x0000002e50007c11 */ /* 0x000fe4000f8e18ff */
[----:B------:R-:W-:Y:S02]  /*52a0*/  SHF.L.U32 R3, R70, 0x1f, RZ ;  /* 0x0000001f46037819 */ /* 0x000fe400000006ff */
[----:B------:R-:W-:Y:S02]  /*52b0*/  LEA R16, R80, UR46, 0x4 ;  /* 0x0000002e50107c11 */ /* 0x000fe4000f8e20ff */
[----:B--2---:R-:W2:Y:S02]  /*52c0*/  SYNCS.PHASECHK.TRANS64.TRYWAIT P0, [R0+URZ+0xf0], R3 ;  /* 0x0000f003000075a7 */ /* 0x004ea400080011ff */
[----:B--2---:R-:W-:Y:S05]  /*52d0*/  @!P0 BRA `(.L_x_85) ;  /* 0x0000004000348947 */ /* 0x004fea0003800000 */
.L_x_183:
[----:B------:R-:W4:Y:S01]  /*52e0*/  LDC.64 R14, c[0x0][0xd10] ;  /* 0x00034400ff0e7b82 */ /* 0x000f220000000a00 */
[----:B------:R-:W3:Y:S01]  /*52f0*/  LDS.128 R16, [R16+0x160] ;  /* 0x0001600010107984 */ /* 0x000ee20000000c00 */
[----:B-1----:R-:W-:Y:S01]  /*5300*/  ISETP.NE.AND P1, PT, R26, 0x1, PT ;  /* 0x000000011a00780c */ /* 0x002fe20003f25270 */
[----:B--2---:R-:W-:Y:S01]  /*5310*/  VIADD R0, R0, 0x100 ;  /* 0x0000010000007836 */ /* 0x004fe20000000000 */
[----:B------:R-:W-:Y:S04]  /*5320*/  ISETP.GE.AND P0, PT, R2, 0x1, PT ;  /* 0x000000010200780c */ /* 0x000fe80003f06270 */
[----:B------:R-:W1:Y:S01]  /*5330*/  LDC.64 R12, c[0x0][0xd18] ;  /* 0x00034600ff0c7b82 */ /* 0x000e620000000a00 */
[----:B------:R-:W-:Y:S01]  /*5340*/  PRMT R0, RZ, 0x654, R0 ;  /* 0x00000654ff007816 */ /* 0x000fe20000000000 */
[----:B------:R-:W-:Y:S01]  /*5350*/  @!PT LDS RZ, [RZ] ;  /* 0x00000000fffff984 */ /* 0x000fe20000000800 */
[----:B------:R-:W-:Y:S01]  /*5360*/  @!PT LDS RZ, [RZ] ;  /* 0x00000000fffff984 */ /* 0x000fe20000000800 */
[----:B------:R-:W-:Y:S01]  /*5370*/  @!PT LDS RZ, [RZ] ;  /* 0x00000000fffff984 */ /* 0x000fe20000000800 */
[----:B------:R-:W-:Y:S01]  /*5380*/  @!PT LDS RZ, [RZ] ;  /* 0x00000000fffff984 */ /* 0x000fe20000000800 */
[----:B------:R2:W-:Y:S06]  /*5390*/  MEMBAR.ALL.CTA ;  /* 0x0000000000007992 */ /* 0x0005ec0000008000 */
[----:B--2---:R-:W2:Y:S01]  /*53a0*/  FENCE.VIEW.ASYNC.S ;  /* 0x00000000000073c6 */ /* 0x004ea20000000000 */
[----:B------:R-:W1:Y:S08]  /*53b0*/  @!P1 LDC R11, c[0x0][0xd20] ;  /* 0x00034800ff0b9b82 */ /* 0x000e700000000800 */
[----:B------:R-:W1:Y:S01]  /*53c0*/  @!P1 LDC R10, c[0x0][0xd0c] ;  /* 0x00034300ff0a9b82 */ /* 0x000e620000000800 */
[----:B--2---:R2:W-:Y:S01]  /*53d0*/  SYNCS.ARRIVE.TRANS64.RED.A1T0 RZ, [R0+URZ], RZ ;  /* 0x000000ff00ff79a7 */ /* 0x0045e200081004ff */
[----:B---3--:R-:W-:Y:S04]  /*53e0*/  LOP3.LUT P4, RZ, R18, 0x1, RZ, 0xc0, !PT ;  /* 0x0000000112ff7812 */ /* 0x008fe8000788c0ff */
[----:B------:R-:W-:Y:S09]  /*53f0*/  P2R R77, PR, RZ, 0x10 ;  /* 0x00000010ff4d7803 */ /* 0x000ff20000000000 */
[----:B------:R-:W-:Y:S02]  /*5400*/  @P4 MOV R29, R16 ;  /* 0x00000010001d4202 */ /* 0x000fe40000000f00 */
[----:B------:R-:W-:Y:S01]  /*5410*/  @P4 LOP3.LUT R27, R17, 0xffff, RZ, 0xc0, !PT ;  /* 0x0000ffff111b4812 */ /* 0x000fe200078ec0ff */
[----:B--2-4-:R-:W-:Y:S06]  /*5420*/  @!P0 BRA `(.L_x_86) ;  /* 0x0000000000a48947 */ /* 0x014fec0003800000 */
[----:B------:R-:W-:Y:S01]  /*5430*/  IMAD.HI.U32 R21, R66, R25, RZ ;  /* 0x0000001942157227 */ /* 0x000fe200078e00ff */
[----:B------:R-:W-:Y:S02]  /*5440*/  ISETP.NE.AND P0, PT, R24, 0x1, PT ;  /* 0x000000011800780c */ /* 0x000fe40003f05270 */
[----:B------:R-:W-:Y:S01]  /*5450*/  ISETP.NE.AND P2, PT, R2, 0x1, PT ;  /* 0x000000010200780c */ /* 0x000fe20003f45270 */
[----:B------:R-:W-:Y:S01]  /*5460*/  IMAD.HI.U32 R36, R65, R60, RZ ;  /* 0x0000003c41247227 */ /* 0x000fe200078e00ff */
        /* <DEDUP_REMOVED lines=8> */
[-C--:B------:R-:W-:Y:S04]  /*54f0*/  IMAD.HI.U32 R36, R3, R22.reuse, RZ ;  /* 0x0000001603247227 */ /* 0x080fe800078e00ff */
[----:B------:R-:W-:Y:S01]  /*5500*/  IMAD.HI.U32 R38, R7, R22, RZ ;  /* 0x0000001607267227 */ /* 0x000fe200078e00ff */
[-C--:B------:R-:W-:Y:S02]  /*5510*/  @P2 SHF.R.U32.HI R3, RZ, R23.reuse, R36 ;  /* 0x00000017ff032219 */ /* 0x080fe40000011624 */
[----:B------:R-:W-:Y:S02]  /*5520*/  SHF.R.U32.HI R36, RZ, R64, R21 ;  /* 0x00000040ff247219 */ /* 0x000fe40000011615 */
[----:B------:R-:W-:Y:S01]  /*5530*/  @P2 SHF.R.U32.HI R7, RZ, R23, R38 ;  /* 0x00000017ff072219 */ /* 0x000fe20000011626 */
[C---:B------:R-:W-:Y:S01]  /*5540*/  IMAD R4, R2.reuse, R3, RZ ;  /* 0x0000000302047224 */ /* 0x040fe200078e02ff */
[----:B------:R-:W-:Y:S02]  /*5550*/  SEL R5, R27, R36, !P0 ;  /* 0x000000241b057207 */ /* 0x000fe40004000000 */
[----:B------:R-:W-:Y:S01]  /*5560*/  SEL R3, R29, R40, !P3 ;  /* 0x000000281d037207 */ /* 0x000fe20005800000 */
[----:B------:R-:W-:Y:S01]  /*5570*/  IMAD R6, R2, R7, RZ ;  /* 0x0000000702067224 */ /* 0x000fe200078e02ff */
[C---:B------:R-:W-:Y:S01]  /*5580*/  ISETP.GE.AND P0, PT, R5.reuse, R4, PT ;  /* 0x000000040500720c */ /* 0x040fe20003f06270 */
[----:B------:R-:W-:Y:S03]  /*5590*/  IMAD.HI.U32 R8, R5, R22, RZ ;  /* 0x0000001605087227 */ /* 0x000fe600078e00ff */
[----:B------:R-:W-:Y:S01]  /*55a0*/  ISETP.GE.OR P0, PT, R3, R6, P0 ;  /* 0x000000060300720c */ /* 0x000fe20000706670 */
[----:B------:R-:W-:Y:S01]  /*55b0*/  IMAD.MOV R6, RZ, RZ, -R3 ;  /* 0x000000ffff067224 */ /* 0x000fe200078e0a03 */
[-C--:B------:R-:W-:Y:S03]  /*55c0*/  SHF.R.U32.HI R8, RZ, R23.reuse, R8 ;  /* 0x00000017ff087219 */ /* 0x080fe60000011608 */
[----:B------:R-:W-:Y:S01]  /*55d0*/  IMAD R29, R28, R6, R29 ;  /* 0x000000061c1d7224 */ /* 0x000fe200078e021d */
[----:B------:R-:W-:Y:S05]  /*55e0*/  SEL R9, R5, R8, !P2 ;  /* 0x0000000805097207 */ /* 0x000fea0005000000 */
[----:B------:R-:W-:Y:S02]  /*55f0*/  IMAD.MOV R8, RZ, RZ, -R9 ;  /* 0x000000ffff087224 */ /* 0x000fe400078e0a09 */
[C---:B------:R-:W-:Y:S04]  /*5600*/  @!P0 IMAD.HI.U32 R4, R3.reuse, R22, RZ ;  /* 0x0000001603048227 */ /* 0x040fe800078e00ff */
[----:B------:R-:W-:Y:S01]  /*5610*/  IMAD R8, R2, R8, R5 ;  /* 0x0000000802087224 */ /* 0x000fe200078e0205 */
[----:B------:R-:W-:Y:S04]  /*5620*/  @!P0 SHF.R.U32.HI R4, RZ, R23, R4 ;  /* 0x00000017ff048219 */ /* 0x000fe80000011604 */
[----:B------:R-:W-:Y:S02]  /*5630*/  @!P0 SEL R0, R3, R4, !P2 ;  /* 0x0000000403008207 */ /* 0x000fe40005000000 */
[----:B------:R-:W-:Y:S02]  /*5640*/  IADD3 R4, PT, PT, -R5, RZ, RZ ;  /* 0x000000ff05047210 */ /* 0x000fe40007ffe1ff */
[----:B------:R-:W-:Y:S01]  /*5650*/  @!P0 IADD3 R9, PT, PT, R9, -R0, RZ ;  /* 0x8000000009098210 */ /* 0x000fe20007ffe0ff */
[----:B------:R-:W-:Y:S02]  /*5660*/  @!P0 IMAD R0, R7, R8, R0 ;  /* 0x0000000807008224 */ /* 0x000fe400078e0200 */
[----:B------:R-:W-:Y:S02]  /*5670*/  IMAD R27, R24, R4, R27 ;  /* 0x00000004181b7224 */ /* 0x000fe400078e021b */
[----:B------:R-:W-:Y:S02]  /*5680*/  @!P0 IMAD R5, R9, R2, R3 ;  /* 0x0000000209058224 */ /* 0x000fe400078e0203 */
[----:B------:R-:W-:Y:S04]  /*5690*/  @!P0 IMAD.MOV.U32 R3, RZ, RZ, R0 ;  /* 0x000000ffff038224 */ /* 0x000fe800078e0000 */
[----:B------:R-:W-:Y:S02]  /*56a0*/  IMAD R29, R3, R28, R29 ;  /* 0x0000001c031d7224 */ /* 0x000fe400078e021d */
[----:B------:R-:W-:Y:S07]  /*56b0*/  IMAD R27, R5, R24, R27 ;  /* 0x00000018051b7224 */ /* 0x000fee00078e021b */
.L_x_86:
[----:B-1----:R-:W-:Y:S01]  /*56c0*/  @!P1 ISETP.NE.AND P0, PT, R12, 0x1, PT ;  /* 0x000000010c00980c */ /* 0x002fe20003f05270 */
[----:B------:R-:W-:Y:S01]  /*56d0*/  @!P1 IMAD.HI.U32 R4, R27, R13, RZ ;  /* 0x0000000d1b049227 */ /* 0x000fe200078e00ff */
[----:B------:R-:W-:Y:S01]  /*56e0*/  R2UR UR42, R20 ;  /* 0x00000000142a72ca */ /* 0x000fe200000e0000 */
[----:B------:R-:W-:Y:S01]  /*56f0*/  USHF.L.U32 UR41, UR11, 0x7, URZ ;  /* 0x000000070b297899 */ /* 0x000fe200080006ff */
[----:B------:R-:W-:Y:S01]  /*5700*/  @!P1 ISETP.NE.AND P2, PT, R10, 0x1, PT ;  /* 0x000000010a00980c */ /* 0x000fe20003f45270 */
[----:B------:R-:W-:Y:S01]  /*5710*/  @!P1 IMAD.HI.U32 R0, R29, R14, RZ ;  /* 0x0000000e1d009227 */ /* 0x000fe200078e00ff */
[----:B------:R-:W-:Y:S01]  /*5720*/  @!P1 SHF.R.U32.HI R4, RZ, R11, R4 ;  /* 0x0000000bff049219 */ /* 0x000fe20000011604 */
[----:B------:R-:W-:Y:S01]  /*5730*/  BSSY.RECONVERGENT B6, `(.L_x_87) ;  /* 0x000002c000067945 */ /* 0x000fe20003800200 */
[----:B------:R-:W-:Y:S01]  /*5740*/  @P4 SHF.R.U32.HI R69, RZ, 0x10, R17 ;  /* 0x00000010ff454819 */ /* 0x000fe20000011611 */
[----:B------:R-:W-:Y:S01]  /*5750*/  VIADD R80, R80, 0x1 ;  /* 0x0000000150507836 */ /* 0x000fe20000000000 */
[----:B------:R-:W-:Y:S02]  /*5760*/  @!P1 SEL R3, R27, R4, !P0 ;  /* 0x000000041b039207 */ /* 0x000fe40004000000 */
[----:B------:R-:W-:Y:S02]  /*5770*/  @!P1 SHF.R.U32.HI R0, RZ, R15, R0 ;  /* 0x0000000fff009219 */ /* 0x000fe40000011600 */
[----:B------:R-:W-:Y:S01]  /*5780*/  LOP3.LUT P0, RZ, R68, 0x1f0, RZ, 0xc0, !PT ;  /* 0x000001f044ff7812 */ /* 0x000fe2000780c0ff */
[----:B------:R-:W-:Y:S01]  /*5790*/  USHF.L.U32 UR42, UR42, 0x6, URZ ;  /* 0x000000062a2a7899 */ /* 0x000fe200080006ff */
[----:B------:R-:W-:Y:S05]  /*57a0*/  @!P1 SEL R4, R29, R0, !P2 ;  /* 0x000000001d049207 */ /* 0x000fea0005000000 */
[----:B------:R-:W-:Y:S02]  /*57b0*/  @!P1 IMAD.IADD R0, R3, 0x1, -R4 ;  /* 0x0000000103009824 */ /* 0x000fe400078e0a04 */
[----:B------:R-:W-:Y:S02]  /*57c0*/  @!P1 IMAD.IADD R3, R4, 0x1, -R3 ;  /* 0x0000000104039824 */ /* 0x000fe400078e0a03 */
[----:B------:R-:W-:Y:S02]  /*57d0*/  @!P1 IMAD R29, R0, R10, R29 ;  /* 0x0000000a001d9224 */ /* 0x000fe400078e021d */
[----:B------:R-:W-:Y:S01]  /*57e0*/  @!P1 IMAD R27, R3, R12, R27 ;  /* 0x0000000c031b9224 */ /* 0x000fe200078e021b */
[----:B------:R-:W-:Y:S06]  /*57f0*/  @!P0 BRA `(.L_x_88) ;  /* 0x00000000007c8947 */ /* 0x000fec0003800000 */
[----:B------:R-:W1:Y:S01]  /*5800*/  LDCU.64 UR8, c[0x4][0x80] ;  /* 0x01001000ff0877ac */ /* 0x000e620008000a00 */
[----:B------:R-:W-:Y:S01]  /*5810*/  MOV R16, 0x0 ;  /* 0x0000000000107802 */ /* 0x000fe20000000f00 */
[----:B------:R-:W-:Y:S02]  /*5820*/  HFMA2 R12, -RZ, RZ, 0, 5.9604644775390625e-08 ;  /* 0x00000001ff0c7431 */ /* 0x000fe400000001ff */
[----:B------:R-:W-:Y:S01]  /*5830*/  IMAD.MOV.U32 R8, RZ, RZ, 0x70 ;  /* 0x00000070ff087424 */ /* 0x000fe200078e00ff */
[----:B------:R2:W3:Y:S01]  /*5840*/  LDC.64 R14, c[0x4][R16] ;  /* 0x01000000100e7b82 */ /* 0x0004e20000000a00 */
[----:B------:R-:W4:Y:S01]  /*5850*/  LDCU.64 UR6, c[0x4][0x88] ;  /* 0x01001100ff0677ac */ /* 0x000f220008000a00 */
[----:B------:R-:W-:Y:S01]  /*5860*/  IMAD.MOV.U32 R13, RZ, RZ, RZ ;  /* 0x000000ffff0d7224 */ /* 0x000fe200078e00ff */
[----:B------:R-:W2:Y:S01]  /*5870*/  LDCU.64 UR4, c[0x4][0x8] ;  /* 0x01000100ff0477ac */ /* 0x000ea20008000a00 */
[----:B-1----:R-:W-:Y:S01]  /*5880*/  MOV R5, UR9 ;  /* 0x0000000900057c02 */ /* 0x002fe20008000f00 */
[----:B------:R-:W-:Y:S01]  /*5890*/  IMAD.U32 R4, RZ, RZ, UR8 ;  /* 0x00000008ff047e24 */ /* 0x000fe2000f8e00ff */
[----:B----4-:R-:W-:Y:S01]  /*58a0*/  MOV R7, UR7 ;  /* 0x0000000700077c02 */ /* 0x010fe20008000f00 */
[----:B------:R-:W-:Y:S01]  /*58b0*/  IMAD.U32 R6, RZ, RZ, UR6 ;  /* 0x00000006ff067e24 */ /* 0x000fe2000f8e00ff */
[----:B--2---:R-:W-:Y:S01]  /*58c0*/  MOV R11, UR5 ;  /* 0x00000005000b7c02 */ /* 0x004fe20008000f00 */
[----:B------:R-:W-:Y:S02]  /*58d0*/  IMAD.U32 R10, RZ, RZ, UR4 ;  /* 0x00000004ff0a7e24 */ /* 0x000fe4000f8e00ff */
[----:B------:R-:W-:Y:S07]  /*58e0*/  LEPC R20, `(.L_x_89) ;  /* 0x000000001014794e */ /* 0x000fee0000000000 */
[----:B---3-5:R-:W-:Y:S05]  /*58f0*/  CALL.ABS.NOINC R14 ;  /* 0x000000000e007343 */ /* 0x028fea0003c00000 */
.L_x_89:
[----:B------:R-:W1:Y:S01]  /*5900*/  LDCU.64 UR8, c[0x4][0x80] ;  /* 0x01001000ff0877ac */ /* 0x000e620008000a00 */
[----:B------:R-:W2:Y:S01]  /*5910*/  LDC.64 R16, c[0x4][R16] ;  /* 0x0100000010107b82 */ /* 0x000ea20000000a00 */
[----:B------:R-:W-:Y:S02]  /*5920*/  HFMA2 R12, -RZ, RZ, 0, 5.9604644775390625e-08 ;  /* 0x00000001ff0c7431 */ /* 0x000fe400000001ff */
[----:B------:R-:W-:Y:S02]  /*5930*/  IMAD.MOV.U32 R8, RZ, RZ, 0x70 ;  /* 0x00000070ff087424 */ /* 0x000fe400078e00ff */
[----:B------:R-:W-:Y:S01]  /*5940*/  IMAD.MOV.U32 R13, RZ, RZ, RZ ;  /* 0x000000ffff0d7224 */ /* 0x000fe200078e00ff */
[----:B------:R-:W3:Y:S01]  /*5950*/  LDCU.64 UR6, c[0x4][0x88] ;  /* 0x01001100ff0677ac */ /* 0x000ee20008000a00 */
[----:B------:R-:W4:Y:S01]  /*5960*/  LDCU.64 UR4, c[0x4][0x8] ;  /* 0x01000100ff0477ac */ /* 0x000f220008000a00 */
[----:B-1----:R-:W-:Y:S02]  /*5970*/  MOV R4, UR8 ;  /* 0x0000000800047c02 */ /* 0x002fe40008000f00 */
[----:B------:R-:W-:Y:S02]  /*5980*/  MOV R5, UR9 ;  /* 0x0000000900057c02 */ /* 0x000fe40008000f00 */
[----:B---3--:R-:W-:Y:S01]  /*5990*/  MOV R7, UR7 ;  /* 0x0000000700077c02 */ /* 0x008fe20008000f00 */
[----:B------:R-:W-:Y:S01]  /*59a0*/  IMAD.U32 R6, RZ, RZ, UR6 ;  /* 0x00000006ff067e24 */ /* 0x000fe2000f8e00ff */
[----:B----4-:R-:W-:Y:S01]  /*59b0*/  MOV R11, UR5 ;  /* 0x00000005000b7c02 */ /* 0x010fe20008000f00 */
[----:B------:R-:W-:Y:S02]  /*59c0*/  IMAD.U32 R10, RZ, RZ, UR4 ;  /* 0x00000004ff0a7e24 */ /* 0x000fe4000f8e00ff */
[----:B------:R-:W-:Y:S07]  /*59d0*/  LEPC R20, `(.L_x_88) ;  /* 0x000000001014794e */ /* 0x000fee0000000000 */
[----:B--2---:R-:W-:Y:S05]  /*59e0*/  CALL.ABS.NOINC R16 ;  /* 0x0000000010007343 */ /* 0x004fea0003c00000 */
.L_x_88:
[----:B------:R-:W-:Y:S05]  /*59f0*/  BSYNC.RECONVERGENT B6 ;  /* 0x0000000000067941 */ /* 0x000fea0003800200 */
.L_x_87:
[----:B------:R-:W-:Y:S02]  /*5a00*/  ISETP.NE.U32.AND P0, PT, RZ, UR44, PT ;  /* 0x0000002cff007c0c */ /* 0x000fe4000bf05070 */
[C---:B------:R-:W-:Y:S02]  /*5a10*/  ISETP.NE.U32.AND P1, PT, R58.reuse, RZ, PT ;  /* 0x000000ff3a00720c */ /* 0x040fe40003f25070 */
[----:B------:R-:W-:Y:S02]  /*5a20*/  ISETP.NE.U32.AND P4, PT, R58, RZ, PT ;  /* 0x000000ff3a00720c */ /* 0x000fe40003f85070 */
[----:B------:R-:W-:Y:S02]  /*5a30*/  ISETP.NE.AND.EX P0, PT, RZ, UR45, PT, P0 ;  /* 0x0000002dff007c0c */ /* 0x000fe4000bf05300 */
[C---:B------:R-:W-:Y:S02]  /*5a40*/  ISETP.NE.AND.EX P1, PT, R59.reuse, RZ, PT, P1 ;  /* 0x000000ff3b00720c */ /* 0x040fe40003f25310 */
[----:B------:R-:W-:Y:S02]  /*5a50*/  ISETP.NE.AND.EX P4, PT, R59, RZ, P0, P4 ;  /* 0x000000ff3b00720c */ /* 0x000fe40000785340 */
[----:B------:R-:W-:Y:S02]  /*5a60*/  ISETP.NE.U32.AND P5, PT, R54, RZ, PT ;  /* 0x000000ff3600720c */ /* 0x000fe40003fa5070 */
[----:B------:R-:W-:Y:S02]  /*5a70*/  ISETP.NE.U32.AND P3, PT, RZ, UR44, PT ;  /* 0x0000002cff007c0c */ /* 0x000fe4000bf65070 */
[----:B------:R-:W-:Y:S02]  /*5a80*/  PLOP3.LUT P2, PT, PT, PT, PT, 0x8, 0x80 ;  /* 0x000000000080781c */ /* 0x000fe40003f4e170 */
[----:B------:R-:W-:Y:S02]  /*5a90*/  ISETP.NE.AND.EX P5, PT, R55, RZ, PT, P5 ;  /* 0x000000ff3700720c */ /* 0x000fe40003fa5350 */
[----:B------:R-:W-:Y:S03]  /*5aa0*/  ISETP.NE.AND.EX P3, PT, RZ, UR45, PT, P3 ;  /* 0x0000002dff007c0c */ /* 0x000fe6000bf65330 */
[----:B------:R-:W-:Y:S01]  /*5ab0*/  @!P4 PLOP3.LUT P2, PT, P1, PT, PT, 0x80, 0x8 ;  /* 0x000000000008c81c */ /* 0x000fe20000f4f070 */
[----:B------:R-:W-:Y:S01]  /*5ac0*/  @!UPT UIADD3 URZ, UPT, UPT, URZ, URZ, URZ ;  /* 0x000000fffffff290 */ /* 0x000fe2000fffe0ff */
[----:B------:R-:W-:Y:S11]  /*5ad0*/  @!P1 BRA `(.L_x_90) ;  /* 0x00000000002c9947 */ /* 0x000ff60003800000 */
[----:B------:R-:W-:Y:S01]  /*5ae0*/  ISETP.NE.U32.AND P0, PT, R56, RZ, PT ;  /* 0x000000ff3800720c */ /* 0x000fe20003f05070 */
[----:B------:R-:W-:Y:S03]  /*5af0*/  IMAD.MOV.U32 R63, RZ, RZ, 0x1 ;  /* 0x00000001ff3f7424 */ /* 0x000fe600078e00ff */
[----:B------:R-:W-:Y:S11]  /*5b00*/  ISETP.NE.AND.EX P0, PT, R57, RZ, PT, P0 ;  /* 0x000000ff3900720c */ /* 0x000ff60003f05300 */
[----:B------:R-:W-:Y:S02]  /*5b10*/  @!UPT UIADD3 URZ, UPT, UPT, URZ, URZ, URZ ;  /* 0x000000fffffff290 */ /* 0x000fe4000fffe0ff */
[----:B------:R-:W1:Y:S01]  /*5b20*/  @P0 LDC.64 R4, c[0x0][0xa88] ;  /* 0x0002a200ff040b82 */ /* 0x000e620000000a00 */
[----:B------:R-:W-:Y:S04]  /*5b30*/  @P0 IMAD R0, R58, UR36, RZ ;  /* 0x000000243a000c24 */ /* 0x000fe8000f8e02ff */
[----:B-1----:R-:W-:Y:S04]  /*5b40*/  @P0 IMAD.WIDE R4, R0, 0x4, R4 ;  /* 0x0000000400040825 */ /* 0x002fe800078e0204 */
[----:B------:R-:W-:Y:S01]  /*5b50*/  HFMA2 R0, -RZ, RZ, 0, 5.9604644775390625e-08 ;  /* 0x00000001ff007431 */ /* 0x000fe200000001ff */
[----:B-----5:R1:W5:Y:S04]  /*5b60*/  @P0 LDG.E R34, desc[UR38][R4.64] ;  /* 0x0000002604220981 */ /* 0x020368000c1e1900 */
[----:B------:R-:W-:Y:S01]  /*5b70*/  @!P0 PRMT R63, R0, 0x7610, R63 ;  /* 0x00007610003f8816 */ /* 0x000fe2000000003f */
[----:B-1----:R-:W2:Y:S06]  /*5b80*/  @!P0 LDC R34, c[0x0][0xa80] ;  /* 0x0002a000ff228b82 */ /* 0x002eac0000000800 */
.L_x_90:
[----:B------:R-:W-:Y:S05]  /*5b90*/  @!P5 BRA `(.L_x_91) ;  /* 0x000000000020d947 */ /* 0x000fea0003800000 */
[----:B------:R-:W-:Y:S04]  /*5ba0*/  ISETP.NE.U32.AND P0, PT, R52, RZ, PT ;  /* 0x000000ff3400720c */ /* 0x000fe80003f05070 */
[----:B------:R-:W-:Y:S11]  /*5bb0*/  ISETP.NE.AND.EX P0, PT, R53, RZ, PT, P0 ;  /* 0x000000ff3500720c */ /* 0x000ff60003f05300 */
[----:B------:R-:W-:Y:S02]  /*5bc0*/  @!UPT UIADD3 URZ, UPT, UPT, URZ, URZ, URZ ;  /* 0x000000fffffff290 */ /* 0x000fe4000fffe0ff */
[----:B------:R-:W1:Y:S01]  /*5bd0*/  @P0 LDC.64 R4, c[0x0][0xaa8] ;  /* 0x0002aa00ff040b82 */ /* 0x000e620000000a00 */
[----:B------:R-:W-:Y:S04]  /*5be0*/  @P0 IMAD R0, R54, UR36, RZ ;  /* 0x0000002436000c24 */ /* 0x000fe8000f8e02ff */
[----:B-1----:R-:W-:Y:S05]  /*5bf0*/  @P0 IMAD.WIDE R4, R0, 0x4, R4 ;  /* 0x0000000400040825 */ /* 0x002fea00078e0204 */
[----:B-----5:R1:W5:Y:S02]  /*5c00*/  @P0 LDG.E R32, desc[UR38][R4.64] ;  /* 0x0000002604200981 */ /* 0x020364000c1e1900 */
[----:B-1----:R-:W3:Y:S02]  /*5c10*/  @!P0 LDC R32, c[0x0][0xaa0] ;  /* 0x0002a800ff208b82 */ /* 0x002ee40000000800 */
.L_x_91:
[----:B--2--5:R-:W-:Y:S01]  /*5c20*/  ISETP.NE.AND P0, PT, R34, RZ, PT ;  /* 0x000000ff2200720c */ /* 0x024fe20003f05270 */
[----:B------:R-:W-:Y:S01]  /*5c30*/  BSSY B1, `(.L_x_92) ;  /* 0x0000046000017945 */ /* 0x000fe20003800000 */
[----:B------:R-:W-:Y:S01]  /*5c40*/  SEL R4, RZ, 0xffffffff, P3 ;  /* 0xffffffffff047807 */ /* 0x000fe20001800000 */
[----:B------:R-:W-:Y:S01]  /*5c50*/  IMAD.MOV.U32 R85, RZ, RZ, 0x1 ;  /* 0x00000001ff557424 */ /* 0x000fe200078e00ff */
[----:B------:R-:W-:Y:S01]  /*5c60*/  @!P4 LOP3.LUT P3, RZ, R63, 0xff, RZ, 0xc0, !PT ;  /* 0x000000ff3fffc812 */ /* 0x000fe2000786c0ff */
[----:B------:R-:W-:Y:S01]  /*5c70*/  IMAD R33, R30, 0x40, R31 ;  /* 0x000000401e217824 */ /* 0x000fe200078e021f */
[----:B------:R-:W-:Y:S01]  /*5c80*/  @!P4 SEL R3, RZ, 0xffffffff, P0 ;  /* 0xffffffffff03c807 */ /* 0x000fe20000000000 */
[----:B------:R-:W-:Y:S01]  /*5c90*/  IMAD.IADD R82, R75, 0x1, R74 ;  /* 0x000000014b527824 */ /* 0x000fe200078e024a */
[----:B------:R-:W-:Y:S01]  /*5ca0*/  LOP3.LUT R72, R72, 0x1, RZ, 0x3c, !PT ;  /* 0x0000000148487812 */ /* 0x000fe200078e3cff */
[----:B------:R-:W-:Y:S01]  /*5cb0*/  IMAD.IADD R78, R74, 0x1, R73 ;  /* 0x000000014a4e7824 */ /* 0x000fe200078e0249 */
[----:B------:R-:W-:Y:S01]  /*5cc0*/  @P2 SEL R3, R4, R3, !P3 ;  /* 0x0000000304032207 */ /* 0x000fe20005800000 */
[----:B------:R-:W-:Y:S01]  /*5cd0*/  IMAD.MOV.U32 R50, RZ, RZ, RZ ;  /* 0x000000ffff327224 */ /* 0x000fe200078e00ff */
[----:B------:R-:W-:Y:S02]  /*5ce0*/  LEA R83, R30, UR46, 0x3 ;  /* 0x0000002e1e537c11 */ /* 0x000fe4000f8e18ff */
[----:B------:R-:W-:Y:S02]  /*5cf0*/  CS2R R48, SRZ ;  /* 0x0000000000307805 */ /* 0x000fe4000001ff00 */
[----:B------:R-:W-:Y:S02]  /*5d00*/  @!P4 LOP3.LUT R3, R3, 0x1, RZ, 0xc0, !PT ;  /* 0x000000010303c812 */ /* 0x000fe400078ec0ff */
[----:B------:R-:W-:Y:S02]  /*5d10*/  CS2R R46, SRZ ;  /* 0x00000000002e7805 */ /* 0x000fe4000001ff00 */
[----:B------:R-:W-:Y:S02]  /*5d20*/  SHF.L.U32 R0, R71, 0x1f, RZ ;  /* 0x0000001f47007819 */ /* 0x000fe400000006ff */
[----:B------:R-:W-:Y:S02]  /*5d30*/  CS2R R44, SRZ ;  /* 0x00000000002c7805 */ /* 0x000fe4000001ff00 */
[----:B------:R-:W-:Y:S02]  /*5d40*/  ISETP.NE.U32.OR P5, PT, R3, 0x1, P4 ;  /* 0x000000010300780c */ /* 0x000fe400027a5470 */
[----:B------:R-:W-:Y:S02]  /*5d50*/  CS2R R42, SRZ ;  /* 0x00000000002a7805 */ /* 0x000fe4000001ff00 */
[----:B------:R-:W-:Y:S02]  /*5d60*/  LOP3.LUT P4, R79, R63, 0xff, RZ, 0xc0, !PT ;  /* 0x000000ff3f4f7812 */ /* 0x000fe4000788c0ff */
[----:B------:R-:W-:Y:S02]  /*5d70*/  CS2R R40, SRZ ;  /* 0x0000000000287805 */ /* 0x000fe4000001ff00 */
[----:B------:R-:W-:Y:S02]  /*5d80*/  SEL R3, RZ, 0xffffffff, P0 ;  /* 0xffffffffff037807 */ /* 0x000fe40000000000 */
[----:B------:R-:W-:Y:S02]  /*5d90*/  CS2R R38, SRZ ;  /* 0x0000000000267805 */ /* 0x000fe4000001ff00 */
[----:B------:R-:W-:Y:S02]  /*5da0*/  P2R R81, PR, RZ, 0x20 ;  /* 0x00000020ff517803 */ /* 0x000fe40000000000 */
[----:B------:R-:W-:Y:S02]  /*5db0*/  CS2R R36, SRZ ;  /* 0x0000000000247805 */ /* 0x000fe4000001ff00 */
[----:B------:R-:W-:Y:S01]  /*5dc0*/  @P1 SEL R3, R4, R3, !P4 ;  /* 0x0000000304031207 */ /* 0x000fe20006000000 */
[----:B------:R-:W-:Y:S02]  /*5dd0*/  IMAD.MOV.U32 R35, RZ, RZ, RZ ;  /* 0x000000ffff237224 */ /* 0x000fe400078e00ff */
[----:B------:R-:W-:Y:S01]  /*5de0*/  IMAD.MOV.U32 R84, RZ, RZ, RZ ;  /* 0x000000ffff547224 */ /* 0x000fe200078e00ff */
[----:B------:R-:W-:Y:S02]  /*5df0*/  LOP3.LUT R3, R3, 0x1, RZ, 0xc0, !PT ;  /* 0x0000000103037812 */ /* 0x000fe400078ec0ff */
[----:B------:R-:W-:Y:S02]  /*5e00*/  @P5 SHF.L.U32 R5, R72, 0x1f, RZ ;  /* 0x0000001f48055819 */ /* 0x000fe400000006ff */
[----:B------:R-:W-:Y:S02]  /*5e10*/  ISETP.NE.U32.AND P0, PT, R3, 0x1, PT ;  /* 0x000000010300780c */ /* 0x000fe40003f05070 */
[----:B------:R-:W1:Y:S02]  /*5e20*/  @P5 SYNCS.PHASECHK.TRANS64.TRYWAIT P3, [UR46+0xa0], R5 ;  /* 0x0000a005ff0055a7 */ /* 0x000e64000806112e */
[----:B------:R-:W-:Y:S01]  /*5e30*/  P2R R86, PR, RZ, 0x1 ;  /* 0x00000001ff567803 */ /* 0x000fe20000000000 */
[----:B------:R2:W4:Y:S01]  /*5e40*/  SYNCS.PHASECHK.TRANS64.TRYWAIT P2, [R83+URZ+0x110], R0 ;  /* 0x00011000530075a7 */ /* 0x00052200080411ff */
[----:B-1----:R-:W-:Y:S01]  /*5e50*/  @P5 SEL R85, RZ, 0x1, !P3 ;  /* 0x00000001ff555807 */ /* 0x002fe20005800000 */
[----:B--2---:R-:W-:Y:S06]  /*5e60*/  @!P5 BRA `(.L_x_93) ;  /* 0x000000000088d947 */ /* 0x004fec0003800000 */
[----:B------:R-:W-:Y:S01]  /*5e70*/  IMAD.MOV.U32 R35, RZ, RZ, RZ ;  /* 0x000000ffff237224 */ /* 0x000fe200078e00ff */
[----:B------:R-:W-:Y:S01]  /*5e80*/  ISETP.NE.AND P0, PT, R85, RZ, PT ;  /* 0x000000ff5500720c */ /* 0x000fe20003f05270 */
[----:B------:R-:W-:Y:S01]  /*5e90*/  BSSY B0, `(.L_x_94) ;  /* 0x000000c000007945 */ /* 0x000fe20003800000 */
[----:B------:R-:W-:Y:S02]  /*5ea0*/  CS2R R36, SRZ ;  /* 0x0000000000247805 */ /* 0x000fe4000001ff00 */
[----:B------:R-:W-:Y:S02]  /*5eb0*/  CS2R R38, SRZ ;  /* 0x0000000000267805 */ /* 0x000fe4000001ff00 */
[----:B------:R-:W-:Y:S02]  /*5ec0*/  CS2R R40, SRZ ;  /* 0x0000000000287805 */ /* 0x000fe4000001ff00 */
[----:B------:R-:W-:Y:S02]  /*5ed0*/  CS2R R42, SRZ ;  /* 0x00000000002a7805 */ /* 0x000fe4000001ff00 */
[----:B------:R-:W-:Y:S02]  /*5ee0*/  CS2R R44, SRZ ;  /* 0x00000000002c7805 */ /* 0x000fe4000001ff00 */
[----:B------:R-:W-:Y:S02]  /*5ef0*/  CS2R R46, SRZ ;  /* 0x00000000002e7805 */ /* 0x000fe4000001ff00 */
[----:B------:R-:W-:Y:S01]  /*5f00*/  CS2R R48, SRZ ;  /* 0x0000000000307805 */ /* 0x000fe2000001ff00 */
[----:B------:R-:W-:Y:S06]  /*5f10*/  @P0 BRA `(.L_x_95) ;  /* 0x00000000000c0947 */ /* 0x000fec0003800000 */
[----:B------:R-:W-:Y:S04]  /*5f20*/  SHF.L.U32 R4, R72, 0x1f, RZ ;  /* 0x0000001f48047819 */ /* 0x000fe800000006ff */
[----:B------:R-:W1:Y:S02]  /*5f30*/  SYNCS.PHASECHK.TRANS64.TRYWAIT P0, [UR46+0xa0], R4 ;  /* 0x0000a004ff0075a7 */ /* 0x000e64000800112e */
[----:B-1----:R-:W-:Y:S05]  /*5f40*/  @!P0 BRA `(.L_x_96) ;  /* 0x00000034002c8947 */ /* 0x002fea0003800000 */
.L_x_95:
[----:B------:R-:W-:Y:S05]  /*5f50*/  BSYNC B0 ;  /* 0x0000000000007941 */ /* 0x000fea0003800000 */
.L_x_94:
[----:B------:R-:W-:Y:S01]  /*5f60*/  ISETP.NE.AND P0, PT, R86, RZ, PT ;  /* 0x000000ff5600720c */ /* 0x000fe20003f05270 */
[----:B------:R-:W-:Y:S11]  /*5f70*/  HFMA2 R84, -RZ, RZ, 0, 5.9604644775390625e-08 ;  /* 0x00000001ff547431 */ /* 0x000ff600000001ff */
[----:B------:R-:W-:Y:S01]  /*5f80*/  @!UPT UIADD3 URZ, UPT, UPT, URZ, URZ, URZ ;  /* 0x000000fffffff290 */ /* 0x000fe2000fffe0ff */
[----:B------:R2:W1:Y:S04]  /*5f90*/  @P0 LDS R50, [R78+0x600] ;  /* 0x000600004e320984 */ /* 0x0004680000000800 */
[----:B------:R2:W1:Y:S04]  /*5fa0*/  @P0 LDS R35, [R75] ;  /* 0x000000004b230984 */ /* 0x0004680000000800 */
[----:B------:R2:W1:Y:S04]  /*5fb0*/  @P0 LDS R36, [R82] ;  /* 0x0000000052240984 */ /* 0x0004680000000800 */
[----:B------:R2:W1:Y:S04]  /*5fc0*/  @P0 LDS R37, [R73] ;  /* 0x0000000049250984 */ /* 0x0004680000000800 */
[----:B------:R2:W1:Y:S04]  /*5fd0*/  @P0 LDS R38, [R78] ;  /* 0x000000004e260984 */ /* 0x0004680000000800 */
[----:B------:R2:W1:Y:S04]  /*5fe0*/  @P0 LDS R39, [R75+0x200] ;  /* 0x000200004b270984 */ /* 0x0004680000000800 */
        /* <DEDUP_REMOVED lines=9> */
[----:B------:R2:W1:Y:S02]  /*6080*/  @P0 LDS R49, [R73+0x600] ;  /* 0x0006000049310984 */ /* 0x0004640000000800 */
.L_x_93:
[----:B------:R-:W-:Y:S05]  /*6090*/  BSYNC B1 ;  /* 0x0000000000017941 */ /* 0x000fea0003800000 */
.L_x_92:
[----:B-1----:R-:W-:Y:S04]  /*60a0*/  SHF.R.U32.HI R4, RZ, 0x15, R33 ;  /* 0x00000015ff047819 */ /* 0x002fe80000011621 */
[----:B------:R-:W-:Y:S01]  /*60b0*/  LOP3.LUT P0, RZ, R4, 0x3, R67, 0x48, !PT ;  /* 0x0000000304ff7812 */ /* 0x000fe20007804843 */
[----:B------:R-:W-:Y:S01]  /*60c0*/  @!UPT UIADD3 URZ, UPT, UPT, URZ, URZ, URZ ;  /* 0x000000fffffff290 */ /* 0x000fe2000fffe0ff */
[----:B----4-:R-:W-:Y:S11]  /*60d0*/  @P2 BRA `(.L_x_97) ;  /* 0x0000000000082947 */ /* 0x010ff60003800000 */
[----:B------:R-:W1:Y:S02]  /*60e0*/  SYNCS.PHASECHK.TRANS64.TRYWAIT P1, [R83+URZ+0x110], R0 ;  /* 0x00011000530075a7 */ /* 0x000e6400080211ff */
[----:B-1----:R-:W-:Y:S05]  /*60f0*/  @!P1 BRA `(.L_x_98) ;  /* 0x0000003000d89947 */ /* 0x002fea0003800000 */
.L_x_97:
[----:B------:R-:W-:Y:S05]  /*6100*/  @!P0 BRA `(.L_x_99) ;  /* 0x0000000000408947 */ /* 0x000fea0003800000 */
[----:B------:R-:W4:Y:S01]  /*6110*/  LDCU.64 UR8, c[0x4][0x70] ;  /* 0x01000e00ff0877ac */ /* 0x000f220008000a00 */
[----:B------:R-:W-:Y:S01]  /*6120*/  MOV R15, 0x0 ;  /* 0x00000000000f7802 */ /* 0x000fe20000000f00 */
[----:B------:R-:W-:Y:S02]  /*6130*/  HFMA2 R12, -RZ, RZ, 0, 5.9604644775390625e-08 ;  /* 0x00000001ff0c7431 */ /* 0x000fe400000001ff */
[----:B------:R-:W-:Y:S02]  /*6140*/  IMAD.MOV.U32 R8, RZ, RZ, 0x192 ;  /* 0x00000192ff087424 */ /* 0x000fe400078e00ff */
[----:B------:R-:W-:Y:S01]  /*6150*/  IMAD.MOV.U32 R13, RZ, RZ, RZ ;  /* 0x000000ffff0d7224 */ /* 0x000fe200078e00ff */
[----:B------:R-:W5:Y:S01]  /*6160*/  LDCU.64 UR6, c[0x4][0x78] ;  /* 0x01000f00ff0677ac */ /* 0x000f620008000a00 */
[----:B------:R-:W1:Y:S01]  /*6170*/  LDC.64 R14, c[0x4][R15] ;  /* 0x010000000f0e7b82 */ /* 0x000e620000000a00 */
[----:B------:R-:W2:Y:S01]  /*6180*/  LDCU.64 UR4, c[0x4][0x10] ;  /* 0x01000200ff0477ac */ /* 0x000ea20008000a00 */
[----:B----4-:R-:W-:Y:S01]  /*6190*/  MOV R5, UR9 ;  /* 0x0000000900057c02 */ /* 0x010fe20008000f00 */
[----:B------:R-:W-:Y:S01]  /*61a0*/  IMAD.U32 R4, RZ, RZ, UR8 ;  /* 0x00000008ff047e24 */ /* 0x000fe2000f8e00ff */
[----:B-----5:R-:W-:Y:S01]  /*61b0*/  MOV R7, UR7 ;  /* 0x0000000700077c02 */ /* 0x020fe20008000f00 */
[----:B------:R-:W-:Y:S01]  /*61c0*/  IMAD.U32 R6, RZ, RZ, UR6 ;  /* 0x00000006ff067e24 */ /* 0x000fe2000f8e00ff */
[----:B--2---:R-:W-:Y:S01]  /*61d0*/  MOV R11, UR5 ;  /* 0x00000005000b7c02 */ /* 0x004fe20008000f00 */
[----:B------:R-:W-:Y:S02]  /*61e0*/  IMAD.U32 R10, RZ, RZ, UR4 ;  /* 0x00000004ff0a7e24 */ /* 0x000fe4000f8e00ff */
[----:B------:R-:W-:Y:S07]  /*61f0*/  LEPC R20, `(.L_x_99) ;  /* 0x000000001014794e */ /* 0x000fee0000000000 */
[----:B-1-3--:R-:W-:Y:S05]  /*6200*/  CALL.ABS.NOINC R14 ;  /* 0x000000000e007343 */ /* 0x00afea0003c00000 */
.L_x_99:
[----:B------:R-:W-:Y:S05]  /*6210*/  WARPSYNC.ALL ;  /* 0x0000000000007948 */ /* 0x000fea0003800000 */
[----:B------:R-:W-:Y:S01]  /*6220*/  R2UR UR4, R33 ;  /* 0x00000000210472ca */ /* 0x000fe200000e0000 */
[----:B------:R-:W-:Y:S01]  /*6230*/  BSSY.RECONVERGENT B0, `(.L_x_100) ;  /* 0x0000053000007945 */ /* 0x000fe20003800200 */
[----:B------:R-:W-:Y:S11]  /*6240*/  ISETP.NE.AND P0, PT, R76, RZ, PT ;  /* 0x000000ff4c00720c */ /* 0x000ff60003f05270 */
[----:B------:R-:W3:Y:S02]  /*6250*/  LDTM.x16 R4, tmem[UR4] ;  /* 0x00000004000479ee */ /* 0x000ee40008240000 */
[C---:B---3--:R-:W-:Y:S02]  /*6260*/  IMAD R4, R32.reuse, R4, RZ ;  /* 0x0000000420047224 */ /* 0x048fe400078e02ff */
[----:B------:R-:W-:Y:S02]  /*6270*/  IMAD R5, R32, R5, RZ ;  /* 0x0000000520057224 */ /* 0x000fe400078e02ff */
[-C--:B------:R-:W-:Y:S02]  /*6280*/  IMAD R4, R35, R34.reuse, R4 ;  /* 0x0000002223047224 */ /* 0x080fe400078e0204 */
[----:B------:R-:W-:Y:S02]  /*6290*/  IMAD R5, R36, R34, R5 ;  /* 0x0000002224057224 */ /* 0x000fe400078e0205 */
[C---:B------:R-:W-:Y:S01]  /*62a0*/  IMAD R6, R32.reuse, R6, RZ ;  /* 0x0000000620067224 */ /* 0x040fe200078e02ff */
[----:B------:R3:W-:Y:S01]  /*62b0*/  STS [R75], R4 ;  /* 0x000000044b007388 */ /* 0x0007e20000000800 */
[----:B------:R-:W-:Y:S02]  /*62c0*/  IMAD R7, R32, R7, RZ ;  /* 0x0000000720077224 */ /* 0x000fe400078e02ff */
[-C--:B------:R-:W-:Y:S01]  /*62d0*/  IMAD R6, R37, R34.reuse, R6 ;  /* 0x0000002225067224 */ /* 0x080fe200078e0206 */
[----:B------:R3:W-:Y:S01]  /*62e0*/  STS [R82], R5 ;  /* 0x0000000552007388 */ /* 0x0007e20000000800 */
        /* <DEDUP_REMOVED lines=8> */
[----:B------:R3:W-:Y:S01]  /*6370*/  STS [R75+0x200], R8 ;  /* 0x000200084b007388 */ /* 0x0007e20000000800 */
[----:B------:R-:W-:Y:S02]  /*6380*/  IMAD R11, R32, R11, RZ ;  /* 0x0000000b200b7224 */ /* 0x000fe400078e02ff */
[-C--:B------:R-:W-:Y:S01]  /*6390*/  IMAD R10, R41, R34.reuse, R10 ;  /* 0x00000022290a7224 */ /* 0x080fe200078e020a */
[----:B------:R3:W-:Y:S01]  /*63a0*/  STS [R82+0x200], R9 ;  /* 0x0002000952007388 */ /* 0x0007e20000000800 */
        /* <DEDUP_REMOVED lines=24> */
[----:B------:R-:W-:Y:S03]  /*6530*/  IMAD R19, R50, R34, R19 ;  /* 0x0000002232137224 */ /* 0x000fe600078e0213 */
[----:B------:R3:W-:Y:S04]  /*6540*/  STS [R73+0x600], R18 ;  /* 0x0006001249007388 */ /* 0x0007e80000000800 */
[----:B------:R3:W-:Y:S01]  /*6550*/  STS [R78+0x600], R19 ;  /* 0x000600134e007388 */ /* 0x0007e20000000800 */
[----:B------:R-:W-:Y:S01]  /*6560*/  @!PT LDS RZ, [RZ] ;  /* 0x00000000fffff984 */ /* 0x000fe20000000800 */
[----:B------:R-:W-:Y:S01]  /*6570*/  @!PT LDS RZ, [RZ] ;  /* 0x00000000fffff984 */ /* 0x000fe20000000800 */
[----:B------:R-:W-:Y:S01]  /*6580*/  @!PT LDS RZ, [RZ] ;  /* 0x00000000fffff984 */ /* 0x000fe20000000800 */
[----:B------:R-:W-:Y:S01]  /*6590*/  @!PT LDS RZ, [RZ] ;  /* 0x00000000fffff984 */ /* 0x000fe20000000800 */
[----:B------:R4:W-:Y:S06]  /*65a0*/  MEMBAR.ALL.CTA ;  /* 0x0000000000007992 */ /* 0x0009ec0000008000 */
[----:B----4-:R-:W4:Y:S02]  /*65b0*/  FENCE.VIEW.ASYNC.S ;  /* 0x00000000000073c6 */ /* 0x010f240000000000 */
[----:B----4-:R-:W-:Y:S06]  /*65c0*/  BAR.SYNC.DEFER_BLOCKING 0x1, 0x80 ;  /* 0x0042000000007b1d */ /* 0x010fec0000010000 */
[----:B------:R-:W-:Y:S05]  /*65d0*/  @P0 BRA `(.L_x_101) ;  /* 0x0000000000600947 */ /* 0x000fea0003800000 */
[----:B------:R-:W-:Y:S02]  /*65e0*/  UIADD3 UR4, UPT, UPT, UR46, 0x200, URZ ;  /* 0x000002002e047890 */ /* 0x000fe4000fffe0ff */
[----:B------:R-:W-:Y:S01]  /*65f0*/  UIADD3 UR16, UP0, UPT, UR50, 0x880, URZ ;  /* 0x0000088032107890 */ /* 0x000fe2000ff1e0ff */
[----:B------:R-:W-:Y:S01]  /*6600*/  UMOV UR43, UR36 ;  /* 0x00000024002b7c82 */ /* 0x000fe20008000000 */
[----:B------:R-:W-:Y:S02]  /*6610*/  UIADD3 UR13, UPT, UPT, UR41, 0x20, URZ ;  /* 0x00000020290d7890 */ /* 0x000fe4000fffe0ff */
[----:B------:R-:W-:Y:S01]  /*6620*/  MOV R68, UR4 ;  /* 0x0000000400447c02 */ /* 0x000fe20008000f00 */
[----:B------:R-:W-:Y:S02]  /*6630*/  UIADD3.X UR17, UPT, UPT, URZ, UR51, URZ, UP0, !UPT ;  /* 0x00000033ff117290 */ /* 0x000fe400087fe4ff */
[----:B------:R-:W-:Y:S01]  /*6640*/  UIADD3 UR12, UPT, UPT, UR46, 0xa00, URZ ;  /* 0x00000a002e0c7890 */ /* 0x000fe2000fffe0ff */
[----:B------:R-:W-:Y:S01]  /*6650*/  R2UR UR40, R68 ;  /* 0x00000000442872ca */ /* 0x000fe200000e0000 */
[----:B------:R-:W-:Y:S01]  /*6660*/  UMOV UR14, UR42 ;  /* 0x0000002a000e7c82 */ /* 0x000fe20008000000 */
[----:B------:R-:W-:Y:S01]  /*6670*/  UMOV UR15, UR36 ;  /* 0x00000024000f7c82 */ /* 0x000fe20008000000 */
[----:B------:R-:W-:Y:S02]  /*6680*/  UIADD3 UR9, UPT, UPT, UR41, 0x40, URZ ;  /* 0x0000004029097890 */ /* 0x000fe4000fffe0ff */
[----:B------:R-:W-:Y:S01]  /*6690*/  UIADD3 UR8, UPT, UPT, UR46, 0x1200, URZ ;  /* 0x000012002e087890 */ /* 0x000fe2000fffe0ff */
[----:B------:R-:W-:Y:S01]  /*66a0*/  UMOV UR10, UR42 ;  /* 0x0000002a000a7c82 */ /* 0x000fe20008000000 */
[----:B------:R-:W-:Y:S01]  /*66b0*/  UMOV UR11, UR36 ;  /* 0x00000024000b7c82 */ /* 0x000fe20008000000 */
[----:B------:R-:W-:Y:S02]  /*66c0*/  UIADD3 UR5, UPT, UPT, UR41, 0x60, URZ ;  /* 0x0000006029057890 */ /* 0x000fe4000fffe0ff */
[----:B------:R-:W-:Y:S03]  /*66d0*/  UIADD3 UR4, UPT, UPT, UR46, 0x1a00, URZ ;  /* 0x00001a002e047890 */ /* 0x000fe6000fffe0ff */
[----:B------:R4:W-:Y:S01]  /*66e0*/  UTMASTG.3D [UR40], [UR16] ;  /* 0x00000028100073b5 */ /* 0x0009e20008010000 */
[----:B------:R-:W-:Y:S01]  /*66f0*/  UMOV UR6, UR42 ;  /* 0x0000002a00067c82 */ /* 0x000fe20008000000 */
[----:B------:R-:W-:Y:S01]  /*6700*/  UMOV UR7, UR36 ;  /* 0x0000002400077c82 */ /* 0x000fe20008000000 */
[----:B------:R4:W-:Y:S01]  /*6710*/  UTMASTG.3D [UR12], [UR16] ;  /* 0x0000000c100073b5 */ /* 0x0009e20008010000 */
[----:B------:R4:W-:Y:S02]  /*6720*/  UTMASTG.3D [UR8], [UR16] ;  /* 0x00000008100073b5 */ /* 0x0009e40008010000 */
[----:B------:R4:W-:Y:S01]  /*6730*/  UTMASTG.3D [UR4], [UR16] ;  /* 0x00000004100073b5 */ /* 0x0009e20008010000 */
[----:B------:R0:W-:Y:S01]  /*6740*/  UTMACMDFLUSH ;  /* 0x00000000000079b7 */ /* 0x0001e20000000000 */
[----:B----4-:R-:W-:Y:S04]  /*6750*/  DEPBAR.LE SB0, 0x1 ;  /* 0x000080400000791a */ /* 0x010fe80000000000 */
.L_x_101:
[----:B------:R-:W-:Y:S05]  /*6760*/  BSYNC.RECONVERGENT B0 ;  /* 0x0000000000007941 */ /* 0x000fea0003800200 */
.L_x_100:
[----:B------:R-:W-:Y:S01]  /*6770*/  BAR.SYNC.DEFER_BLOCKING 0x1, 0x80 ;  /* 0x0042000000007b1d */ /* 0x000fe20000010000 */
[----:B------:R-:W-:Y:S01]  /*6780*/  ISETP.NE.AND P1, PT, R81, RZ, PT ;  /* 0x000000ff5100720c */ /* 0x000fe20003f25270 */
[----:B------:R-:W-:Y:S01]  /*6790*/  UISETP.NE.AND UP0, UPT, UR47, URZ, UPT ;  /* 0x000000ff2f00728c */ /* 0x000fe2000bf05270 */
[----:B------:R-:W-:Y:S11]  /*67a0*/  LEA R3, R84, UR46, 0x3 ;  /* 0x0000002e54037c11 */ /* 0x000ff6000f8e18ff */
[----:B---3--:R-:W-:Y:S01]  /*67b0*/  @P1 SHF.L.U32 R4, R72, 0x1f, RZ ;  /* 0x0000001f48041819 */ /* 0x008fe200000006ff */
[----:B------:R-:W-:Y:S06]  /*67c0*/  BRA.U !UP0, `(.L_x_102) ;  /* 0x0000000108247547 */ /* 0x000fec000b800000 */
[----:B------:R-:W-:Y:S01]  /*67d0*/  IMAD.U32 R5, RZ, RZ, UR48 ;  /* 0x00000030ff057e24 */ /* 0x000fe2000f8e00ff */
[----:B-1----:R-:W-:Y:S01]  /*67e0*/  MOV R0, UR37 ;  /* 0x0000002500007c02 */ /* 0x002fe20008000f00 */
[----:B------:R-:W-:Y:S03]  /*67f0*/  UIADD3 UR48, UPT, UPT, UR48, 0x1, URZ ;  /* 0x0000000130307890 */ /* 0x000fe6000fffe0ff */
[----:B------:R-:W-:Y:S01]  /*6800*/  @P1 LEA R5, R5, UR46, 0x3 ;  /* 0x0000002e05051c11 */ /* 0x000fe2000f8e18ff */
[----:B------:R-:W-:Y:S04]  /*6810*/  UISETP.NE.AND UP0, UPT, UR48, 0x4, UPT ;  /* 0x000000043000788c */ /* 0x000fe8000bf05270 */
[----:B------:R-:W-:Y:S01]  /*6820*/  @P1 VIADD R5, R5, 0xc0 ;  /* 0x000000c005051836 */ /* 0x000fe20000000000 */
[----:B------:R-:W-:Y:S04]  /*6830*/  USEL UR48, UR48, URZ, UP0 ;  /* 0x000000ff30307287 */ /* 0x000fe80008000000 */
[----:B------:R-:W-:Y:S04]  /*6840*/  @P1 PRMT R0, R0, 0x654, R5 ;  /* 0x0000065400001816 */ /* 0x000fe80000000005 */
[----:B------:R3:W-:Y:S04]  /*6850*/  @P1 SYNCS.ARRIVE.TRANS64.RED.A1T0 RZ, [R0+URZ], RZ ;  /* 0x000000ff00ff19a7 */ /* 0x0007e800081004ff */
.L_x_102:
[----:B------:R-:W4:Y:S01]  /*6860*/  @P1 SYNCS.PHASECHK.TRANS64.TRYWAIT P0, [R3+URZ+0xa0], R4 ;  /* 0x0000a004030015a7 */ /* 0x000f2200080011ff */
[----:B------:R-:W-:Y:S01]  /*6870*/  BSSY B1, `(.L_x_103) ;  /* 0x0000023000017945 */ /* 0x000fe20003800000 */
[----:B----4-:R-:W-:Y:S03]  /*6880*/  @P1 SEL R85, RZ, 0x1, !P0 ;  /* 0x00000001ff551807 */ /* 0x010fe60004000000 */
[----:B------:R-:W-:Y:S05]  /*6890*/  @!P1 BRA `(.L_x_104) ;  /* 0x0000000000809947 */ /* 0x000fea0003800000 */
[----:B------:R-:W-:Y:S01]  /*68a0*/  ISETP.NE.AND P0, PT, R85, RZ, PT ;  /* 0x000000ff5500720c */ /* 0x000fe20003f05270 */
[----:B------:R-:W-:Y:S01]  /*68b0*/  BSSY B0, `(.L_x_105) ;  /* 0x0000009000007945 */ /* 0x000fe20003800000 */
[----:B------:R-:W-:Y:S11]  /*68c0*/  ISETP.NE.AND P1, PT, R86, RZ, PT ;  /* 0x000000ff5600720c */ /* 0x000ff60003f25270 */
[----:B------:R-:W-:Y:S02]  /*68d0*/  @!UPT UIADD3 URZ, UPT, UPT, URZ, URZ, URZ ;  /* 0x000000fffffff290 */ /* 0x000fe4000fffe0ff */
[C---:B------:R-:W-:Y:S02]  /*68e0*/  @P1 IMAD R5, R84.reuse, 0x2000, R75 ;  /* 0x0000200054051824 */ /* 0x040fe400078e024b */
[----:B------:R-:W-:Y:S01]  /*68f0*/  @P1 IMAD R4, R84, 0x2000, R82 ;  /* 0x0000200054041824 */ /* 0x000fe200078e0252 */
[----:B------:R-:W-:Y:S06]  /*6900*/  @P0 BRA `(.L_x_106) ;  /* 0x00000000000c0947 */ /* 0x000fec0003800000 */
[----:B-1-3--:R-:W-:Y:S04]  /*6910*/  SHF.L.U32 R0, R72, 0x1f, RZ ;  /* 0x0000001f48007819 */ /* 0x00afe800000006ff */
[----:B------:R-:W1:Y:S02]  /*6920*/  SYNCS.PHASECHK.TRANS64.TRYWAIT P0, [R3+URZ+0xa0], R0 ;  /* 0x0000a000030075a7 */ /* 0x000e6400080011ff */
[----:B-1----:R-:W-:Y:S05]  /*6930*/  @!P0 BRA `(.L_x_107) ;  /* 0x0000002800dc8947 */ /* 0x002fea0003800000 */
.L_x_106:
[----:B------:R-:W-:Y:S05]  /*6940*/  BSYNC B0 ;  /* 0x0000000000007941 */ /* 0x000fea0003800000 */
.L_x_105:
[----:B------:R-:W-:Y:S11]  /*6950*/  ISETP.NE.AND P0, PT, R86, RZ, PT ;  /* 0x000000ff5600720c */ /* 0x000ff60003f05270 */
[----:B------:R-:W-:Y:S02]  /*6960*/  @!UPT UIADD3 URZ, UPT, UPT, URZ, URZ, URZ ;  /* 0x000000fffffff290 */ /* 0x000fe4000fffe0ff */
[----:B------:R4:W2:Y:S01]  /*6970*/  @P0 LDS R35, [R5] ;  /* 0x0000000005230984 */ /* 0x0008a20000000800 */
[C---:B-1-3--:R-:W-:Y:S01]  /*6980*/  @P0 IMAD R0, R84.reuse, 0x2000, R73 ;  /* 0x0000200054000824 */ /* 0x04afe200078e0249 */
[C---:B------:R-:W-:Y:S01]  /*6990*/  @P0 LEA R3, R84.reuse, R78, 0xd ;  /* 0x0000004e54030211 */ /* 0x040fe200078e68ff */
[----:B------:R-:W-:Y:S01]  /*69a0*/  VIADD R84, R84, 0x1 ;  /* 0x0000000154547836 */ /* 0x000fe20000000000 */
[----:B------:R4:W1:Y:S04]  /*69b0*/  @P0 LDS R39, [R5+0x200] ;  /* 0x0002000005270984 */ /* 0x0008680000000800 */
[----:B------:R4:W3:Y:S04]  /*69c0*/  @P0 LDS R43, [R5+0x400] ;  /* 0x00040000052b0984 */ /* 0x0008e80000000800 */
[----:B------:R4:W1:Y:S04]  /*69d0*/  @P0 LDS R47, [R5+0x600] ;  /* 0x00060000052f0984 */ /* 0x0008680000000800 */
[----:B------:R4:W1:Y:S04]  /*69e0*/  @P0 LDS R36, [R4] ;  /* 0x0000000004240984 */ /* 0x0008680000000800 */
[----:B------:R4:W1:Y:S04]  /*69f0*/  @P0 LDS R40, [R4+0x200] ;  /* 0x0002000004280984 */ /* 0x0008680000000800 */
[----:B------:R4:W1:Y:S04]  /*6a00*/  @P0 LDS R44, [R4+0x400] ;  /* 0x00040000042c0984 */ /* 0x0008680000000800 */
        /* <DEDUP_REMOVED lines=8> */
[----:B--23--:R4:W1:Y:S02]  /*6a90*/  @P0 LDS R50, [R3+0x600] ;  /* 0x0006000003320984 */ /* 0x00c8640000000800 */
.L_x_104:
[----:B------:R-:W-:Y:S05]  /*6aa0*/  BSYNC B1 ;  /* 0x0000000000017941 */ /* 0x000fea0003800000 */
.L_x_103:
[----:B-1-34-:R-:W-:Y:S05]  /*6ab0*/  VIADD R0, R33, 0x10 ;  /* 0x0000001021007836 */ /* 0x01afea0000000000 */
[----:B------:R-:W-:Y:S04]  /*6ac0*/  SHF.R.U32.HI R0, RZ, 0x15, R0 ;  /* 0x00000015ff007819 */ /* 0x000fe80000011600 */
[----:B------:R-:W-:Y:S11]  /*6ad0*/  LOP3.LUT P0, RZ, R0, 0x3, R67, 0x48, !PT ;  /* 0x0000000300ff7812 */ /* 0x000ff60007804843 */
[----:B------:R-:W-:Y:S02]  /*6ae0*/  @!UPT UIADD3 URZ, UPT, UPT, URZ, URZ, URZ ;  /* 0x000000fffffff290 */ /* 0x000fe4000fffe0ff */
[----:B------:R-:W-:Y:S05]  /*6af0*/  @!P0 BRA `(.L_x_108) ;  /* 0x0000000000408947 */ /* 0x000fea0003800000 */
[----:B------:R-:W1:Y:S01]  /*6b00*/  LDCU.64 UR8, c[0x4][0x70] ;  /* 0x01000e00ff0877ac */ /* 0x000e620008000a00 */
[----:B------:R-:W-:Y:S01]  /*6b10*/  MOV R15, 0x0 ;  /* 0x00000000000f7802 */ /* 0x000fe20000000f00 */
[----:B------:R-:W-:Y:S02]  /*6b20*/  HFMA2 R12, -RZ, RZ, 0, 5.9604644775390625e-08 ;  /* 0x00000001ff0c7431 */ /* 0x000fe400000001ff */
[----:B------:R-:W-:Y:S02]  /*6b30*/  IMAD.MOV.U32 R8, RZ, RZ, 0x192 ;  /* 0x00000192ff087424 */ /* 0x000fe400078e00ff */
[----:B------:R-:W-:Y:S01]  /*6b40*/  IMAD.MOV.U32 R13, RZ, RZ, RZ ;  /* 0x000000ffff0d7224 */ /* 0x000fe200078e00ff */
[----:B------:R-:W3:Y:S01]  /*6b50*/  LDCU.64 UR6, c[0x4][0x78] ;  /* 0x01000f00ff0677ac */ /* 0x000ee20008000a00 */
[----:B------:R-:W4:Y:S01]  /*6b60*/  LDC.64 R14, c[0x4][R15] ;  /* 0x010000000f0e7b82 */ /* 0x000f220000000a00 */
[----:B------:R-:W5:Y:S01]  /*6b70*/  LDCU.64 UR4, c[0x4][0x10] ;  /* 0x01000200ff0477ac */ /* 0x000f620008000a00 */
[----:B-1----:R-:W-:Y:S01]  /*6b80*/  MOV R5, UR9 ;  /* 0x0000000900057c02 */ /* 0x002fe20008000f00 */
[----:B------:R-:W-:Y:S01]  /*6b90*/  IMAD.U32 R4, RZ, RZ, UR8 ;  /* 0x00000008ff047e24 */ /* 0x000fe2000f8e00ff */
[----:B---3--:R-:W-:Y:S01]  /*6ba0*/  MOV R7, UR7 ;  /* 0x0000000700077c02 */ /* 0x008fe20008000f00 */
[----:B------:R-:W-:Y:S01]  /*6bb0*/  IMAD.U32 R6, RZ, RZ, UR6 ;  /* 0x00000006ff067e24 */ /* 0x000fe2000f8e00ff */
[----:B-----5:R-:W-:Y:S01]  /*6bc0*/  MOV R11, UR5 ;  /* 0x00000005000b7c02 */ /* 0x020fe20008000f00 */
[----:B------:R-:W-:Y:S02]  /*6bd0*/  IMAD.U32 R10, RZ, RZ, UR4 ;  /* 0x00000004ff0a7e24 */ /* 0x000fe4000f8e00ff */
[----:B------:R-:W-:Y:S07]  /*6be0*/  LEPC R20, `(.L_x_108) ;  /* 0x000000001014794e */ /* 0x000fee0000000000 */
[----:B--2-4-:R-:W-:Y:S05]  /*6bf0*/  CALL.ABS.NOINC R14 ;  /* 0x000000000e007343 */ /* 0x014fea0003c00000 */
.L_x_108:
[----:B------:R-:W-:Y:S05]  /*6c00*/  WARPSYNC.ALL ;  /* 0x0000000000007948 */ /* 0x000fea0003800000 */
[----:B------:R-:W-:Y:S01]  /*6c10*/  R2UR UR4, R33 ;  /* 0x00000000210472ca */ /* 0x000fe200000e0000 */
[----:B------:R-:W-:Y:S01]  /*6c20*/  BSSY.RECONVERGENT B0, `(.L_x_109) ;  /* 0x000005b000007945 */ /* 0x000fe20003800200 */
[----:B------:R-:W-:Y:S02]  /*6c30*/  ISETP.NE.AND P6, PT, R81, RZ, PT ;  /* 0x000000ff5100720c */ /* 0x000fe40003fc5270 */
[----:B------:R-:W-:Y:S02]  /*6c40*/  ISETP.NE.AND P0, PT, R76, RZ, PT ;  /* 0x000000ff4c00720c */ /* 0x000fe40003f05270 */
[----:B------:R-:W-:Y:S02]  /*6c50*/  MOV R3, UR48 ;  /* 0x0000003000037c02 */ /* 0x000fe40008000f00 */
[----:B------:R-:W-:Y:S05]  /*6c60*/  MOV R0, UR37 ;  /* 0x0000002500007c02 */ /* 0x000fea0008000f00 */
[----:B------:R-:W1:Y:S02]  /*6c70*/  LDTM.x16 R4, tmem[UR4+0x10] ;  /* 0x00001004000479ee */ /* 0x000e640008240000 */
[----:B------:R-:W-:Y:S02]  /*6c80*/  @P6 LEA R3, R3, UR46, 0x3 ;  /* 0x0000002e03036c11 */ /* 0x000fe4000f8e18ff */
[----:B------:R-:W-:Y:S02]  /*6c90*/  @P6 SHF.L.U32 R20, R72, 0x1f, RZ ;  /* 0x0000001f48146819 */ /* 0x000fe400000006ff */
[----:B------:R-:W-:Y:S04]  /*6ca0*/  @P6 IADD3 R3, PT, PT, R3, 0xc0, RZ ;  /* 0x000000c003036810 */ /* 0x000fe80007ffe0ff */
[----:B------:R-:W-:Y:S02]  /*6cb0*/  @P6 PRMT R0, R0, 0x654, R3 ;  /* 0x0000065400006816 */ /* 0x000fe40000000003 */
[----:B------:R-:W-:Y:S01]  /*6cc0*/  LEA R3, R84, UR46, 0x3 ;  /* 0x0000002e54037c11 */ /* 0x000fe2000f8e18ff */
[C---:B-1----:R-:W-:Y:S02]  /*6cd0*/  IMAD R4, R32.reuse, R4, RZ ;  /* 0x0000000420047224 */ /* 0x042fe400078e02ff */
[----:B------:R-:W-:Y:S02]  /*6ce0*/  IMAD R5, R32, R5, RZ ;  /* 0x0000000520057224 */ /* 0x000fe400078e02ff */
[-C--:B------:R-:W-:Y:S02]  /*6cf0*/  IMAD R4, R35, R34.reuse, R4 ;  /* 0x0000002223047224 */ /* 0x080fe400078e0204 */
        /* <DEDUP_REMOVED lines=50> */
[----:B---3--:R-:W3:Y:S02]  /*7020*/  FENCE.VIEW.ASYNC.S ;  /* 0x00000000000073c6 */ /* 0x008ee40000000000 */
[----:B---3--:R-:W-:Y:S06]  /*7030*/  BAR.SYNC.DEFER_BLOCKING 0x1, 0x80 ;  /* 0x0042000000007b1d */ /* 0x008fec0000010000 */
[----:B------:R-:W-:Y:S05]  /*7040*/  @P0 BRA `(.L_x_110) ;  /* 0x0000000000600947 */ /* 0x000fea0003800000 */
[----:B------:R-:W-:Y:S02]  /*7050*/  UIADD3 UR20, UP0, UPT, UR50, 0x880, URZ ;  /* 0x0000088032147890 */ /* 0x000fe4000ff1e0ff */
[----:B------:R-:W-:Y:S02]  /*7060*/  UIADD3 UR14, UPT, UPT, UR42, 0x10, URZ ;  /* 0x000000102a0e7890 */ /* 0x000fe4000fffe0ff */
[----:B------:R-:W-:Y:S02]  /*7070*/  UIADD3 UR12, UPT, UPT, UR46, 0x2200, URZ ;  /* 0x000022002e0c7890 */ /* 0x000fe4000fffe0ff */
[----:B------:R-:W-:Y:S01]  /*7080*/  UIADD3.X UR21, UPT, UPT, URZ, UR51, URZ, UP0, !UPT ;  /* 0x00000033ff157290 */ /* 0x000fe200087fe4ff */
[----:B------:R-:W-:Y:S01]  /*7090*/  UMOV UR13, UR41 ;  /* 0x00000029000d7c82 */ /* 0x000fe20008000000 */
[----:B------:R-:W-:Y:S01]  /*70a0*/  UMOV UR15, UR36 ;  /* 0x00000024000f7c82 */ /* 0x000fe20008000000 */
[----:B------:R-:W-:Y:S02]  /*70b0*/  UIADD3 UR17, UPT, UPT, UR41, 0x20, URZ ;  /* 0x0000002029117890 */ /* 0x000fe4000fffe0ff */
[----:B------:R-:W-:Y:S01]  /*70c0*/  UIADD3 UR16, UPT, UPT, UR46, 0x2a00, URZ ;  /* 0x00002a002e107890 */ /* 0x000fe2000fffe0ff */
[----:B------:R-:W-:Y:S03]  /*70d0*/  UMOV UR19, UR36 ;  /* 0x0000002400137c82 */ /* 0x000fe60008000000 */
[----:B------:R3:W-:Y:S01]  /*70e0*/  UTMASTG.3D [UR12], [UR20] ;  /* 0x0000000c140073b5 */ /* 0x0007e20008010000 */
[----:B------:R-:W-:Y:S01]  /*70f0*/  UMOV UR18, UR14 ;  /* 0x0000000e00127c82 */ /* 0x000fe20008000000 */
[----:B------:R-:W-:Y:S02]  /*7100*/  UIADD3 UR9, UPT, UPT, UR41, 0x40, URZ ;  /* 0x0000004029097890 */ /* 0x000fe4000fffe0ff */
[----:B------:R-:W-:Y:S01]  /*7110*/  UIADD3 UR8, UPT, UPT, UR46, 0x3200, URZ ;  /* 0x000032002e087890 */ /* 0x000fe2000fffe0ff */
[----:B------:R-:W-:Y:S01]  /*7120*/  UMOV UR11, UR36 ;  /* 0x00000024000b7c82 */ /* 0x000fe20008000000 */
[----:B------:R-:W-:Y:S01]  /*7130*/  UMOV UR10, UR14 ;  /* 0x0000000e000a7c82 */ /* 0x000fe20008000000 */
[----:B------:R3:W-:Y:S01]  /*7140*/  UTMASTG.3D [UR16], [UR20] ;  /* 0x00000010140073b5 */ /* 0x0007e20008010000 */
[----:B------:R-:W-:Y:S02]  /*7150*/  UIADD3 UR5, UPT, UPT, UR41, 0x60, URZ ;  /* 0x0000006029057890 */ /* 0x000fe4000fffe0ff */
[----:B------:R-:W-:Y:S01]  /*7160*/  UIADD3 UR4, UPT, UPT, UR46, 0x3a00, URZ ;  /* 0x00003a002e047890 */ /* 0x000fe2000fffe0ff */
[----:B------:R-:W-:Y:S01]  /*7170*/  UMOV UR7, UR36 ;  /* 0x0000002400077c82 */ /* 0x000fe20008000000 */
[----:B------:R-:W-:Y:S01]  /*7180*/  UMOV UR6, UR14 ;  /* 0x0000000e00067c82 */ /* 0x000fe20008000000 */
[----:B------:R3:W-:Y:S06]  /*7190*/  UTMASTG.3D [UR8], [UR20] ;  /* 0x00000008140073b5 */ /* 0x0007ec0008010000 */
[----:B------:R3:W-:Y:S01]  /*71a0*/  UTMASTG.3D [UR4], [UR20] ;  /* 0x00000004140073b5 */ /* 0x0007e20008010000 */
[----:B------:R0:W-:Y:S01]  /*71b0*/  UTMACMDFLUSH ;  /* 0x00000000000079b7 */ /* 0x0001e20000000000 */
[----:B---3--:R-:W-:Y:S04]  /*71c0*/  DEPBAR.LE SB0, 0x1 ;  /* 0x000080400000791a */ /* 0x008fe80000000000 */
.L_x_110:
[----:B------:R-:W-:Y:S05]  /*71d0*/  BSYNC.RECONVERGENT B0 ;  /* 0x0000000000007941 */ /* 0x000fea0003800200 */
.L_x_109:
[----:B------:R-:W-:Y:S01]  /*71e0*/  BAR.SYNC.DEFER_BLOCKING 0x1, 0x80 ;  /* 0x0042000000007b1d */ /* 0x000fe20000010000 */
[----:B------:R-:W-:Y:S04]  /*71f0*/  UIADD3 UR40, UPT, UPT, UR48, 0x1, URZ ;  /* 0x0000000130287890 */ /* 0x000fe8000fffe0ff */
[----:B------:R-:W-:Y:S04]  /*7200*/  UISETP.NE.AND UP0, UPT, UR40, 0x4, UPT ;  /* 0x000000042800788c */ /* 0x000fe8000bf05270 */
[----:B------:R-:W-:Y:S01]  /*7210*/  USEL UR40, UR40, URZ, UP0 ;  /* 0x000000ff28287287 */ /* 0x000fe20008000000 */
[----:B------:R3:W-:Y:S01]  /*7220*/  @P6 SYNCS.ARRIVE.TRANS64.RED.A1T0 RZ, [R0+URZ], RZ ;  /* 0x000000ff00ff69a7 */ /* 0x0007e200081004ff */
[----:B------:R-:W-:Y:S01]  /*7230*/  BSSY B1, `(.L_x_111) ;  /* 0x0000024000017945 */ /* 0x000fe20003800000 */
[----:B------:R-:W4:Y:S02]  /*7240*/  @P6 SYNCS.PHASECHK.TRANS64.TRYWAIT P0, [R3+URZ+0xa0], R20 ;  /* 0x0000a014030065a7 */ /* 0x000f2400080011ff */
[----:B----4-:R-:W-:Y:S01]  /*7250*/  @P6 SEL R85, RZ, 0x1, !P0 ;  /* 0x00000001ff556807 */ /* 0x010fe20004000000 */
[----:B---3--:R-:W-:Y:S06]  /*7260*/  @!P6 BRA `(.L_x_112) ;  /* 0x000000000080e947 */ /* 0x008fec0003800000 */
[----:B------:R-:W-:Y:S01]  /*7270*/  ISETP.NE.AND P0, PT, R85, RZ, PT ;  /* 0x000000ff5500720c */ /* 0x000fe20003f05270 */
[----:B------:R-:W-:Y:S01]  /*7280*/  BSSY B0, `(.L_x_113) ;  /* 0x0000009000007945 */ /* 0x000fe20003800000 */
[----:B------:R-:W-:Y:S11]  /*7290*/  ISETP.NE.AND P1, PT, R86, RZ, PT ;  /* 0x000000ff5600720c */ /* 0x000ff60003f25270 */
[----:B------:R-:W-:Y:S02]  /*72a0*/  @!UPT UIADD3 URZ, UPT, UPT, URZ, URZ, URZ ;  /* 0x000000fffffff290 */ /* 0x000fe4000fffe0ff */
[C---:B-1----:R-:W-:Y:S02]  /*72b0*/  @P1 IMAD R4, R84.reuse, 0x2000, R75 ;  /* 0x0000200054041824 */ /* 0x042fe400078e024b */
[----:B------:R-:W-:Y:S01]  /*72c0*/  @P1 IMAD R0, R84, 0x2000, R82 ;  /* 0x0000200054001824 */ /* 0x000fe200078e0252 */
[----:B------:R-:W-:Y:S06]  /*72d0*/  @P0 BRA `(.L_x_114) ;  /* 0x00000000000c0947 */ /* 0x000fec0003800000 */
[----:B------:R-:W-:Y:S04]  /*72e0*/  SHF.L.U32 R6, R72, 0x1f, RZ ;  /* 0x0000001f48067819 */ /* 0x000fe800000006ff */
[----:B------:R-:W1:Y:S02]  /*72f0*/  SYNCS.PHASECHK.TRANS64.TRYWAIT P0, [R3+URZ+0xa0], R6 ;  /* 0x0000a006030075a7 */ /* 0x000e6400080011ff */
[----:B-1----:R-:W-:Y:S05]  /*7300*/  @!P0 BRA `(.L_x_115) ;  /* 0x00000020007c8947 */ /* 0x002fea0003800000 */
.L_x_114:
[----:B------:R-:W-:Y:S05]  /*7310*/  BSYNC B0 ;  /* 0x0000000000007941 */ /* 0x000fea0003800000 */
.L_x_113:
[----:B------:R-:W-:Y:S11]  /*7320*/  ISETP.NE.AND P0, PT, R86, RZ, PT ;  /* 0x000000ff5600720c */ /* 0x000ff60003f05270 */
[----:B------:R-:W-:Y:S02]  /*7330*/  @!UPT UIADD3 URZ, UPT, UPT, URZ, URZ, URZ ;  /* 0x000000fffffff290 */ /* 0x000fe4000fffe0ff */
[----:B------:R3:W4:Y:S01]  /*7340*/  @P0 LDS R35, [R4] ;  /* 0x0000000004230984 */ /* 0x0007220000000800 */
[C---:B-1----:R-:W-:Y:S01]  /*7350*/  @P0 IMAD R3, R84.reuse, 0x2000, R73 ;  /* 0x0000200054030824 */ /* 0x042fe200078e0249 */
[C---:B------:R-:W-:Y:S01]  /*7360*/  @P0 LEA R5, R84.reuse, R78, 0xd ;  /* 0x0000004e54050211 */ /* 0x040fe200078e68ff */
[----:B------:R-:W-:Y:S01]  /*7370*/  VIADD R84, R84, 0x1 ;  /* 0x0000000154547836 */ /* 0x000fe20000000000 */
        /* <DEDUP_REMOVED lines=14> */
[----:B----4-:R3:W1:Y:S02]  /*7460*/  @P0 LDS R50, [R5+0x600] ;  /* 0x0006000005320984 */ /* 0x0106640000000800 */
.L_x_112:
[----:B------:R-:W-:Y:S05]  /*7470*/  BSYNC B1 ;  /* 0x0000000000017941 */ /* 0x000fea0003800000 */
.L_x_111:
[----:B---3--:R-:W-:Y:S05]  /*7480*/  VIADD R0, R33, 0x20 ;  /* 0x0000002021007836 */ /* 0x008fea0000000000 */
[----:B------:R-:W-:Y:S04]  /*7490*/  SHF.R.U32.HI R0, RZ, 0x15, R0 ;  /* 0x00000015ff007819 */ /* 0x000fe80000011600 */
[----:B------:R-:W-:Y:S11]  /*74a0*/  LOP3.LUT P0, RZ, R0, 0x3, R67, 0x48, !PT ;  /* 0x0000000300ff7812 */ /* 0x000ff60007804843 */
[----:B------:R-:W-:Y:S02]  /*74b0*/  @!UPT UIADD3 URZ, UPT, UPT, URZ, URZ, URZ ;  /* 0x000000fffffff290 */ /* 0x000fe4000fffe0ff */
[----:B------:R-:W-:Y:S05]  /*74c0*/  @!P0 BRA `(.L_x_116) ;  /* 0x0000000000408947 */ /* 0x000fea0003800000 */
[----:B------:R-:W3:Y:S01]  /*74d0*/  LDCU.64 UR8, c[0x4][0x70] ;  /* 0x01000e00ff0877ac */ /* 0x000ee20008000a00 */
[----:B-1----:R-:W-:Y:S01]  /*74e0*/  MOV R15, 0x0 ;  /* 0x00000000000f7802 */ /* 0x002fe20000000f00 */
[----:B------:R-:W-:Y:S02]  /*74f0*/  HFMA2 R12, -RZ, RZ, 0, 5.9604644775390625e-08 ;  /* 0x00000001ff0c7431 */ /* 0x000fe400000001ff */
[----:B------:R-:W-:Y:S02]  /*7500*/  IMAD.MOV.U32 R8, RZ, RZ, 0x192 ;  /* 0x00000192ff087424 */ /* 0x000fe400078e00ff */
[----:B------:R-:W-:Y:S01]  /*7510*/  IMAD.MOV.U32 R13, RZ, RZ, RZ ;  /* 0x000000ffff0d7224 */ /* 0x000fe200078e00ff */
[----:B------:R-:W1:Y:S01]  /*7520*/  LDCU.64 UR6, c[0x4][0x78] ;  /* 0x01000f00ff0677ac */ /* 0x000e620008000a00 */
[----:B------:R-:W4:Y:S01]  /*7530*/  LDC.64 R14, c[0x4][R15] ;  /* 0x010000000f0e7b82 */ /* 0x000f220000000a00 */
[----:B------:R-:W5:Y:S01]  /*7540*/  LDCU.64 UR4, c[0x4][0x10] ;  /* 0x01000200ff0477ac */ /* 0x000f620008000a00 */
[----:B---3--:R-:W-:Y:S01]  /*7550*/  MOV R5, UR9 ;  /* 0x0000000900057c02 */ /* 0x008fe20008000f00 */
[----:B------:R-:W-:Y:S01]  /*7560*/  IMAD.U32 R4, RZ, RZ, UR8 ;  /* 0x00000008ff047e24 */ /* 0x000fe2000f8e00ff */
[----:B-1----:R-:W-:Y:S01]  /*7570*/  MOV R7, UR7 ;  /* 0x0000000700077c02 */ /* 0x002fe20008000f00 */
[----:B------:R-:W-:Y:S01]  /*7580*/  IMAD.U32 R6, RZ, RZ, UR6 ;  /* 0x00000006ff067e24 */ /* 0x000fe2000f8e00ff */
[----:B-----5:R-:W-:Y:S01]  /*7590*/  MOV R11, UR5 ;  /* 0x00000005000b7c02 */ /* 0x020fe20008000f00 */
[----:B------:R-:W-:Y:S02]  /*75a0*/  IMAD.U32 R10, RZ, RZ, UR4 ;  /* 0x00000004ff0a7e24 */ /* 0x000fe4000f8e00ff */
[----:B------:R-:W-:Y:S07]  /*75b0*/  LEPC R20, `(.L_x_116) ;  /* 0x000000001014794e */ /* 0x000fee0000000000 */
[----:B--2-4-:R-:W-:Y:S05]  /*75c0*/  CALL.ABS.NOINC R14 ;  /* 0x000000000e007343 */ /* 0x014fea0003c00000 */
.L_x_116:
[----:B------:R-:W-:Y:S05]  /*75d0*/  WARPSYNC.ALL ;  /* 0x0000000000007948 */ /* 0x000fea0003800000 */
[----:B------:R-:W-:Y:S01]  /*75e0*/  R2UR UR4, R33 ;  /* 0x00000000210472ca */ /* 0x000fe200000e0000 */
[----:B------:R-:W-:Y:S01]  /*75f0*/  BSSY.RECONVERGENT B0, `(.L_x_117) ;  /* 0x000005b000007945 */ /* 0x000fe20003800200 */
[----:B------:R-:W-:Y:S02]  /*7600*/  ISETP.NE.AND P6, PT, R81, RZ, PT ;  /* 0x000000ff5100720c */ /* 0x000fe40003fc5270 */
[----:B------:R-:W-:Y:S02]  /*7610*/  ISETP.NE.AND P0, PT, R76, RZ, PT ;  /* 0x000000ff4c00720c */ /* 0x000fe40003f05270 */
[----:B------:R-:W-:Y:S02]  /*7620*/  MOV R3, UR40 ;  /* 0x0000002800037c02 */ /* 0x000fe40008000f00 */
[----:B------:R-:W-:Y:S02]  /*7630*/  MOV R0, UR37 ;  /* 0x0000002500007c02 */ /* 0x000fe40008000f00 */
[----:B------:R-:W-:Y:S03]  /*7640*/  LEA R20, R84, UR46, 0x3 ;  /* 0x0000002e54147c11 */ /* 0x000fe6000f8e18ff */
[----:B-1----:R-:W1:Y:S02]  /*7650*/  LDTM.x16 R4, tmem[UR4+0x20] ;  /* 0x00002004000479ee */ /* 0x002e640008240000 */
[----:B------:R-:W-:Y:S04]  /*7660*/  @P6 LEA R3, R3, UR46, 0x3 ;  /* 0x0000002e03036c11 */ /* 0x000fe8000f8e18ff */
[----:B------:R-:W-:Y:S04]  /*7670*/  @P6 IADD3 R3, PT, PT, R3, 0xc0, RZ ;  /* 0x000000c003036810 */ /* 0x000fe80007ffe0ff */
[----:B------:R-:W-:Y:S02]  /*7680*/  @P6 PRMT R0, R0, 0x654, R3 ;  /* 0x0000065400006816 */ /* 0x000fe40000000003 */
[----:B------:R-:W-:Y:S01]  /*7690*/  @P6 SHF.L.U32 R3, R72, 0x1f, RZ ;  /* 0x0000001f48036819 */ /* 0x000fe200000006ff */
        /* <DEDUP_REMOVED lines=80> */
.L_x_118:
[----:B------:R-:W-:Y:S05]  /*7ba0*/  BSYNC.RECONVERGENT B0 ;  /* 0x0000000000007941 */ /* 0x000fea0003800200 */
.L_x_117:
        /* <DEDUP_REMOVED lines=19> */
.L_x_122:
[----:B------:R-:W-:Y:S05]  /*7ce0*/  BSYNC B0 ;  /* 0x0000000000007941 */ /* 0x000fea0003800000 */
.L_x_121:
[----:B------:R-:W-:Y:S11]  /*7cf0*/  ISETP.NE.AND P0, PT, R86, RZ, PT ;  /* 0x000000ff5600720c */ /* 0x000ff60003f05270 */
[----:B------:R-:W-:Y:S02]  /*7d00*/  @!UPT UIADD3 URZ, UPT, UPT, URZ, URZ, URZ ;  /* 0x000000fffffff290 */ /* 0x000fe4000fffe0ff */
[----:B------:R3:W4:Y:S01]  /*7d10*/  @P0 LDS R35, [R4] ;  /* 0x0000000004230984 */ /* 0x0007220000000800 */
[C---:B-1----:R-:W-:Y:S01]  /*7d20*/  @P0 IMAD R3, R84.reuse, 0x2000, R73 ;  /* 0x0000200054030824 */ /* 0x042fe200078e0249 */
[----:B------:R-:W-:Y:S02]  /*7d30*/  @P0 LEA R84, R84, R78, 0xd ;  /* 0x0000004e54540211 */ /* 0x000fe400078e68ff */
        /* <DEDUP_REMOVED lines=15> */
.L_x_120:
[----:B------:R-:W-:Y:S05]  /*7e30*/  BSYNC B1 ;  /* 0x0000000000017941 */ /* 0x000fea0003800000 */
.L_x_119:
        /* <DEDUP_REMOVED lines=21> */
.L_x_124:
[----:B------:R-:W-:Y:S01]  /*7f90*/  ISETP.NE.AND P0, PT, R76, RZ, PT ;  /* 0x000000ff4c00720c */ /* 0x000fe20003f05270 */
[----:B------:R-:W-:Y:S05]  /*7fa0*/  WARPSYNC.ALL ;  /* 0x0000000000007948 */ /* 0x000fea0003800000 */
[----:B------:R-:W-:Y:S01]  /*7fb0*/  R2UR UR4, R33 ;  /* 0x00000000210472ca */ /* 0x000fe200000e0000 */
[----:B------:R-:W-:Y:S01]  /*7fc0*/  BSSY.RECONVERGENT B0, `(.L_x_125) ;  /* 0x0000057000007945 */ /* 0x000fe20003800200 */
[----:B------:R-:W-:Y:S11]  /*7fd0*/  R2UR UR5, R83 ;  /* 0x00000000530572ca */ /* 0x000ff600000e0000 */
[----:B-1----:R-:W1:Y:S01]  /*7fe0*/  LDTM.x16 R4, tmem[UR4+0x30] ;  /* 0x00003004000479ee */ /* 0x002e620008240000 */
[----:B------:R-:W-:Y:S01]  /*7ff0*/  NOP ;  /* 0x0000000000007918 */ /* 0x000fe20000000000 */
[----:B------:R-:W-:Y:S04]  /*8000*/  UIADD3 UR5, UPT, UPT, UR5, 0x120, URZ ;  /* 0x0000012005057890 */ /* 0x000fe8000fffe0ff */
[----:B------:R-:W-:Y:S09]  /*8010*/  UPRMT UR5, UR37, 0x654, UR5 ;  /* 0x0000065425057896 */ /* 0x000ff20008000005 */
[----:B-1----:R-:W-:Y:S01]  /*8020*/  SYNCS.ARRIVE.TRANS64.RED.A1T0 RZ, [UR5], RZ ;  /* 0x000000ffffff79a7 */ /* 0x002fe20008100405 */
[C---:B------:R-:W-:Y:S02]  /*8030*/  IMAD R4, R32.reuse, R4, RZ ;  /* 0x0000000420047224 */ /* 0x040fe400078e02ff */
        /* <DEDUP_REMOVED lines=79> */
.L_x_126:
[----:B------:R-:W-:Y:S05]  /*8530*/  BSYNC.RECONVERGENT B0 ;  /* 0x0000000000007941 */ /* 0x000fea0003800200 */
.L_x_125:
[----:B------:R-:W-:Y:S01]  /*8540*/  BAR.SYNC.DEFER_BLOCKING 0x1, 0x80 ;  /* 0x0042000000007b1d */ /* 0x000fe20000010000 */
[----:B------:R-:W-:Y:S01]  /*8550*/  UISETP.NE.AND UP0, UPT, UR47, -0x4, UPT ;  /* 0xfffffffc2f00788c */ /* 0x000fe2000bf05270 */
[----:B------:R-:W-:Y:S08]  /*8560*/  IADD3 R0, PT, PT, R30, 0x1, RZ ;  /* 0x000000011e007810 */ /* 0x000ff00007ffe0ff */
[----:B------:R-:W-:Y:S05]  /*8570*/  BRA.U !UP0, `(.L_x_127) ;  /* 0x0000000108287547 */ /* 0x000fea000b800000 */
[----:B------:R-:W-:Y:S01]  /*8580*/  ISETP.NE.AND P0, PT, R81, RZ, PT ;  /* 0x000000ff5100720c */ /* 0x000fe20003f05270 */
[----:B-1----:R-:W-:Y:S01]  /*8590*/  IMAD.U32 R4, RZ, RZ, UR48 ;  /* 0x00000030ff047e24 */ /* 0x002fe2000f8e00ff */
[----:B------:R-:W-:Y:S01]  /*85a0*/  UIADD3 UR48, UPT, UPT, UR48, 0x1, URZ ;  /* 0x0000000130307890 */ /* 0x000fe2000fffe0ff */
[----:B------:R-:W-:Y:S03]  /*85b0*/  IMAD.U32 R3, RZ, RZ, UR37 ;  /* 0x00000025ff037e24 */ /* 0x000fe6000f8e00ff */
[----:B------:R-:W-:Y:S04]  /*85c0*/  UISETP.NE.AND UP0, UPT, UR48, 0x4, UPT ;  /* 0x000000043000788c */ /* 0x000fe8000bf05270 */
[----:B------:R-:W-:Y:S03]  /*85d0*/  USEL UR48, UR48, URZ, UP0 ;  /* 0x000000ff30307287 */ /* 0x000fe60008000000 */
[----:B------:R-:W-:Y:S05]  /*85e0*/  @P0 LEA R4, R4, UR46, 0x3 ;  /* 0x0000002e04040c11 */ /* 0x000fea000f8e18ff */
[----:B------:R-:W-:Y:S05]  /*85f0*/  @P0 VIADD R4, R4, 0xc0 ;  /* 0x000000c004040836 */ /* 0x000fea0000000000 */
[----:B------:R-:W-:Y:S04]  /*8600*/  @P0 PRMT R3, R3, 0x654, R4 ;  /* 0x0000065403030816 */ /* 0x000fe80000000004 */
[----:B------:R3:W-:Y:S03]  /*8610*/  @P0 SYNCS.ARRIVE.TRANS64.RED.A1T0 RZ, [R3+URZ], RZ ;  /* 0x000000ff03ff09a7 */ /* 0x0007e600081004ff */
.L_x_127:
[----:B------:R-:W-:Y:S01]  /*8620*/  ISETP.NE.AND P2, PT, R77, RZ, PT ;  /* 0x000000ff4d00720c */ /* 0x000fe20003f45270 */
[----:B---3--:R-:W-:Y:S01]  /*8630*/  IMAD.IADD R3, R29, 0x1, R62 ;  /* 0x000000011d037824 */ /* 0x008fe200078e023e */
[----:B------:R-:W-:Y:S01]  /*8640*/  ISETP.NE.AND P0, PT, R80, 0x2, PT ;  /* 0x000000025000780c */ /* 0x000fe20003f05270 */
[----:B------:R-:W-:Y:S01]  /*8650*/  UIADD3 UR47, UPT, UPT, UR47, 0x4, URZ ;  /* 0x000000042f2f7890 */ /* 0x000fe2000fffe0ff */
[----:B------:R-:W-:Y:S01]  /*8660*/  ISETP.NE.AND P1, PT, R0, 0x2, PT ;  /* 0x000000020000780c */ /* 0x000fe20003f25270 */
[----:B------:R-:W-:Y:S01]  /*8670*/  IMAD.IADD R20, R27, 0x1, R51 ;  /* 0x000000011b147824 */ /* 0x000fe200078e0233 */
[----:B------:R-:W-:Y:S02]  /*8680*/  R2UR UR11, R3 ;  /* 0x00000000030b72ca */ /* 0x000fe400000e0000 */
[----:B------:R-:W-:Y:S02]  /*8690*/  SEL R3, RZ, 0x1, P0 ;  /* 0x00000001ff037807 */ /* 0x000fe40000000000 */
[----:B-1----:R-:W-:Y:S02]  /*86a0*/  SEL R4, RZ, 0x1, P1 ;  /* 0x00000001ff047807 */ /* 0x002fe40000800000 */
[----:B------:R-:W-:Y:S02]  /*86b0*/  LOP3.LUT R70, R70, R3, RZ, 0x3c, !PT ;  /* 0x0000000346467212 */ /* 0x000fe400078e3cff */
[----:B------:R-:W-:Y:S02]  /*86c0*/  @P2 R2UR UR36, R69 ;  /* 0x00000000452422ca */ /* 0x000fe400000e0000 */
[----:B------:R-:W-:Y:S02]  /*86d0*/  LOP3.LUT R71, R71, R4, RZ, 0x3c, !PT ;  /* 0x0000000447477212 */ /* 0x000fe400078e3cff */
[----:B------:R-:W-:Y:S02]  /*86e0*/  SEL R80, R80, RZ, P0 ;  /* 0x000000ff50507207 */ /* 0x000fe40000000000 */
[----:B------:R-:W-:Y:S01]  /*86f0*/  SEL R30, R0, RZ, P1 ;  /* 0x000000ff001e7207 */ /* 0x000fe20000800000 */
[----:B------:R-:W-:Y:S08]  /*8700*/  @P2 BRA `(.L_x_128) ;  /* 0xffffffc800e02947 */ /* 0x000ff0000383ffff */
[----:B------:R-:W1:Y:S01]  /*8710*/  LDCU.64 UR6, c[0x0][0xa88] ;  /* 0x00015100ff0677ac */ /* 0x000e620008000a00 */
[----:B------:R-:W3:Y:S01]  /*8720*/  LDCU.64 UR4, c[0x0][0xa90] ;  /* 0x00015200ff0477ac */ /* 0x000ee20008000a00 */
[----:B-1----:R-:W-:Y:S02]  /*8730*/  ISETP.NE.U32.AND P2, PT, RZ, UR6, PT ;  /* 0x00000006ff007c0c */ /* 0x002fe4000bf45070 */
[----:B---3--:R-:W-:Y:S02]  /*8740*/  ISETP.NE.U32.AND P1, PT, RZ, UR4, PT ;  /* 0x00000004ff007c0c */ /* 0x008fe4000bf25070 */
[----:B------:R-:W-:Y:S02]  /*8750*/  ISETP.NE.AND.EX P2, PT, RZ, UR7, PT, P2 ;  /* 0x00000007ff007c0c */ /* 0x000fe4000bf45320 */
[----:B------:R-:W-:-:S13]  /*8760*/  ISETP.NE.AND.EX P0, PT, RZ, UR5, PT, P1 ;  /* 0x00000005ff007c0c */ /* 0x000fda000bf05310 */
[----:B------:R-:W-:Y:S05]  /*8770*/  @P2 BRA P0, `(.L_x_129) ;  /* 0x00000000003c2947 */ /* 0x000fea0000000000 */
[----:B------:R-:W-:-:S13]  /*8780*/  ISETP.NE.AND.EX P1, PT, RZ, UR5, PT, P1 ;  /* 0x00000005ff007c0c */ /* 0x000fda000bf25310 */
[----:B------:R-:W-:Y:S05]  /*8790*/  @P1 BRA `(.L_x_130) ;  /* 0x00000000000c1947 */ /* 0x000fea0003800000 */
[----:B------:R-:W-:-:S13]  /*87a0*/  ISETP.NE.AND P0, PT, R34, RZ, PT ;  /* 0x000000ff2200720c */ /* 0x000fda0003f05270 */
[----:B------:R-:W-:Y:S05]  /*87b0*/  @!P0 EXIT ;  /* 0x000000000000894d */ /* 0x000fea0003800000 */
[----:B------:R-:W-:Y:S05]  /*87c0*/  BRA `(.L_x_129) ;  /* 0x0000000000287947 */ /* 0x000fea0003800000 */
.L_x_130:
[----:B------:R-:W-:Y:S01]  /*87d0*/  ISETP.NE.AND P0, PT, R79, RZ, PT ;  /* 0x000000ff4f00720c */ /* 0x000fe20003f05270 */
[----:B------:R-:W-:-:S12]  /*87e0*/  BSSY.RECONVERGENT B0, `(.L_x_129) ;  /* 0x0000008000007945 */ /* 0x000fd80003800200 */
[----:B------:R-:W-:Y:S05]  /*87f0*/  @P0 BRA `(.L_x_131) ;  /* 0x0000000000100947 */ /* 0x000fea0003800000 */
[----:B------:R-:W-:-:S04]  /*8800*/  ISETP.NE.U32.AND P0, PT, RZ, UR6, PT ;  /* 0x00000006ff007c0c */ /* 0x000fc8000bf05070 */
[----:B------:R-:W-:-:S13]  /*8810*/  ISETP.NE.AND.EX P0, PT, RZ, UR7, PT, P0 ;  /* 0x00000007ff007c0c */ /* 0x000fda000bf05300 */
[----:B------:R-:W-:Y:S05]  /*8820*/  @!P0 EXIT ;  /* 0x000000000000894d */ /* 0x000fea0003800000 */
[----:B------:R-:W-:Y:S05]  /*8830*/  BRA `(.L_x_132) ;  /* 0x0000000000087947 */ /* 0x000fea0003800000 */
.L_x_131:
[----:B------:R-:W-:-:S13]  /*8840*/  ISETP.NE.AND P0, PT, R34, RZ, PT ;  /* 0x000000ff2200720c */ /* 0x000fda0003f05270 */
[----:B------:R-:W-:Y:S05]  /*8850*/  @!P0 EXIT ;  /* 0x000000000000894d */ /* 0x000fea0003800000 */
.L_x_132:
[----:B------:R-:W-:Y:S05]  /*8860*/  BSYNC.RECONVERGENT B0 ;  /* 0x0000000000007941 */ /* 0x000fea0003800200 */
.L_x_129:
[----:B------:R-:W-:Y:S01]  /*8870*/  ULEA UR4, UR48, UR46, 0x3 ;  /* 0x0000002e30047291 */ /* 0x000fe2000f8e18ff */
[----:B------:R-:W-:-:S04]  /*8880*/  DEPBAR.LE SB0, 0x0 ;  /* 0x000080000000791a */ /* 0x000fc80000000000 */
[----:B------:R-:W-:-:S04]  /*8890*/  UIADD3 UR4, UPT, UPT, UR4, 0xc0, URZ ;  /* 0x000000c004047890 */ /* 0x000fc8000fffe0ff */
[----:B------:R-:W-:-:S09]  /*88a0*/  UPRMT UR4, UR37, 0x654, UR4 ;  /* 0x0000065425047896 */ /* 0x000fd20008000004 */
[----:B------:R-:W-:Y:S01]  /*88b0*/  SYNCS.ARRIVE.TRANS64.RED.A1T0 RZ, [UR4], RZ ;  /* 0x000000ffffff79a7 */ /* 0x000fe20008100404 */
[----:B------:R-:W-:Y:S05]  /*88c0*/  EXIT ;  /* 0x000000000000794d */ /* 0x000fea0003800000 */
.L_x_25:
[----:B--2---:R2:W1:Y:S02]  /*88d0*/  SYNCS.PHASECHK.TRANS64.TRYWAIT P0, [R4+URZ+0x140], R5 ;  /* 0x00014005040075a7 */ /* 0x00446400080011ff */
[----:B-1----:R-:W-:Y:S05]  /*88e0*/  @!P0 NANOSLEEP.SYNCS 0x989680 ;  /* 0x009896800000895d */ /* 0x002fea0003900000 */
[----:B------:R-:W1:Y:S02]  /*88f0*/  @!P0 SYNCS.PHASECHK.TRANS64 P0, [R4+URZ+0x140], R5 ;  /* 0x00014005040085a7 */ /* 0x000e6400080010ff */
[----:B-1----:R-:W-:Y:S05]  /*8900*/  @!P0 BRA `(.L_x_25) ;  /* 0xfffffffc00f08947 */ /* 0x002fea000383ffff */
[----:B------:R-:W-:Y:S05]  /*8910*/  BRA `(.L_x_133) ;  /* 0xffffff8c00d87947 */ /* 0x000fea000383ffff */
.L_x_28:
[----:B------:R-:W-:-:S07]  /*8920*/  MOV R4, UR33 ;  /* 0x0000002100047c02 */ /* 0x000fce0008000f00 */
.L_x_134:
[----:B-1----:R1:W2:Y:S02]  /*8930*/  SYNCS.PHASECHK.TRANS64.TRYWAIT P0, [R4+URZ+0x50], R7 ;  /* 0x00005007040075a7 */ /* 0x0022a400080011ff */
[----:B--2---:R-:W-:Y:S05]  /*8940*/  @!P0 NANOSLEEP.SYNCS 0x989680 ;  /* 0x009896800000895d */ /* 0x004fea0003900000 */
[----:B------:R-:W2:Y:S02]  /*8950*/  @!P0 SYNCS.PHASECHK.TRANS64 P0, [R4+URZ+0x50], R7 ;  /* 0x00005007040085a7 */ /* 0x000ea400080010ff */
[----:B--2---:R-:W-:Y:S05]  /*8960*/  @!P0 BRA `(.L_x_134) ;  /* 0xfffffffc00f08947 */ /* 0x004fea000383ffff */
[----:B------:R-:W-:Y:S05]  /*8970*/  BRA `(.L_x_27) ;  /* 0xffffff9000347947 */ /* 0x000fea000383ffff */
.L_x_30:
[----:B-1----:R1:W2:Y:S02]  /*8980*/  SYNCS.PHASECHK.TRANS64.TRYWAIT P0, [R8+URZ+0xf0], R5 ;  /* 0x0000f005080075a7 */ /* 0x0022a400080011ff */
[----:B--2---:R-:W-:Y:S05]  /*8990*/  @!P0 NANOSLEEP.SYNCS 0x989680 ;  /* 0x009896800000895d */ /* 0x004fea0003900000 */
[----:B------:R-:W2:Y:S02]  /*89a0*/  @!P0 SYNCS.PHASECHK.TRANS64 P0, [R8+URZ+0xf0], R5 ;  /* 0x0000f005080085a7 */ /* 0x000ea400080010ff */
[----:B--2---:R-:W-:Y:S05]  /*89b0*/  @!P0 BRA `(.L_x_30) ;  /* 0xfffffffc00f08947 */ /* 0x004fea000383ffff */
[----:B------:R-:W-:Y:S05]  /*89c0*/  BRA `(.L_x_135) ;  /* 0xffffff9000b87947 */ /* 0x000fea000383ffff */
.L_x_34:
[----:B------:R-:W-:-:S07]  /*89d0*/  MOV R0, UR4 ;  /* 0x0000000400007c02 */ /* 0x000fce0008000f00 */
.L_x_136:
[----:B-1----:R1:W2:Y:S02]  /*89e0*/  SYNCS.PHASECHK.TRANS64.TRYWAIT P0, [R0+URZ], R3 ;  /* 0x00000003000075a7 */ /* 0x0022a400080011ff */
[----:B--2---:R-:W-:Y:S05]  /*89f0*/  @!P0 NANOSLEEP.SYNCS 0x989680 ;  /* 0x009896800000895d */ /* 0x004fea0003900000 */
[----:B------:R-:W2:Y:S02]  /*8a00*/  @!P0 SYNCS.PHASECHK.TRANS64 P0, [R0+URZ], R3 ;  /* 0x00000003000085a7 */ /* 0x000ea400080010ff */
[----:B--2---:R-:W-:Y:S05]  /*8a10*/  @!P0 BRA `(.L_x_136) ;  /* 0xfffffffc00f08947 */ /* 0x004fea000383ffff */
[----:B------:R-:W-:Y:S05]  /*8a20*/  BRA `(.L_x_137) ;  /* 0xffffff98002c7947 */ /* 0x000fea000383ffff */
.L_x_35:
[----:B------:R-:W-:-:S07]  /*8a30*/  MOV R0, UR4 ;  /* 0x0000000400007c02 */ /* 0x000fce0008000f00 */
.L_x_138:
[----:B-1----:R1:W2:Y:S02]  /*8a40*/  SYNCS.PHASECHK.TRANS64.TRYWAIT P0, [R0+URZ], R3 ;  /* 0x00000003000075a7 */ /* 0x0022a400080011ff */
[----:B--2---:R-:W-:Y:S05]  /*8a50*/  @!P0 NANOSLEEP.SYNCS 0x989680 ;  /* 0x009896800000895d */ /* 0x004fea0003900000 */
[----:B------:R-:W2:Y:S02]  /*8a60*/  @!P0 SYNCS.PHASECHK.TRANS64 P0, [R0+URZ], R3 ;  /* 0x00000003000085a7 */ /* 0x000ea400080010ff */
[----:B--2---:R-:W-:Y:S05]  /*8a70*/  @!P0 BRA `(.L_x_138) ;  /* 0xfffffffc00f08947 */ /* 0x004fea000383ffff */
[----:B------:R-:W-:Y:S05]  /*8a80*/  BRA `(.L_x_139) ;  /* 0xffffff9800387947 */ /* 0x000fea000383ffff */
.L_x_36:
[----:B------:R-:W-:-:S07]  /*8a90*/  MOV R0, UR4 ;  /* 0x0000000400007c02 */ /* 0x000fce0008000f00 */
.L_x_140:
[----:B-1----:R1:W2:Y:S02]  /*8aa0*/  SYNCS.PHASECHK.TRANS64.TRYWAIT P0, [R0+URZ], R3 ;  /* 0x00000003000075a7 */ /* 0x0022a400080011ff */
[----:B--2---:R-:W-:Y:S05]  /*8ab0*/  @!P0 NANOSLEEP.SYNCS 0x989680 ;  /* 0x009896800000895d */ /* 0x004fea0003900000 */
[----:B------:R-:W2:Y:S02]  /*8ac0*/  @!P0 SYNCS.PHASECHK.TRANS64 P0, [R0+URZ], R3 ;  /* 0x00000003000085a7 */ /* 0x000ea400080010ff */
[----:B--2---:R-:W-:Y:S05]  /*8ad0*/  @!P0 BRA `(.L_x_140) ;  /* 0xfffffffc00f08947 */ /* 0x004fea000383ffff */
[----:B------:R-:W-:Y:S05]  /*8ae0*/  BRA `(.L_x_141) ;  /* 0xffffff9800447947 */ /* 0x000fea000383ffff */
.L_x_37:
[----:B------:R-:W-:-:S07]  /*8af0*/  MOV R0, UR4 ;  /* 0x0000000400007c02 */ /* 0x000fce0008000f00 */
.L_x_142:
[----:B-1----:R1:W2:Y:S02]  /*8b00*/  SYNCS.PHASECHK.TRANS64.TRYWAIT P0, [R0+URZ], R3 ;  /* 0x00000003000075a7 */ /* 0x0022a400080011ff */
[----:B--2---:R-:W-:Y:S05]  /*8b10*/  @!P0 NANOSLEEP.SYNCS 0x989680 ;  /* 0x009896800000895d */ /* 0x004fea0003900000 */
[----:B------:R-:W2:Y:S02]  /*8b20*/  @!P0 SYNCS.PHASECHK.TRANS64 P0, [R0+URZ], R3 ;  /* 0x00000003000085a7 */ /* 0x000ea400080010ff */
[----:B--2---:R-:W-:Y:S05]  /*8b30*/  @!P0 BRA `(.L_x_142) ;  /* 0xfffffffc00f08947 */ /* 0x004fea000383ffff */
[----:B------:R-:W-:Y:S05]  /*8b40*/  BRA `(.L_x_143) ;  /* 0xffffff9800507947 */ /* 0x000fea000383ffff */
.L_x_38:
[----:B------:R-:W-:-:S07]  /*8b50*/  MOV R0, UR4 ;  /* 0x0000000400007c02 */ /* 0x000fce0008000f00 */
.L_x_144:
[----:B-1----:R1:W2:Y:S02]  /*8b60*/  SYNCS.PHASECHK.TRANS64.TRYWAIT P0, [R0+URZ], R3 ;  /* 0x00000003000075a7 */ /* 0x0022a400080011ff */
[----:B--2---:R-:W-:Y:S05]  /*8b70*/  @!P0 NANOSLEEP.SYNCS 0x989680 ;  /* 0x009896800000895d */ /* 0x004fea0003900000 */
[----:B------:R-:W2:Y:S02]  /*8b80*/  @!P0 SYNCS.PHASECHK.TRANS64 P0, [R0+URZ], R3 ;  /* 0x00000003000085a7 */ /* 0x000ea400080010ff */
[----:B--2---:R-:W-:Y:S05]  /*8b90*/  @!P0 BRA `(.L_x_144) ;  /* 0xfffffffc00f08947 */ /* 0x004fea000383ffff */
[----:B------:R-:W-:Y:S05]  /*8ba0*/  BRA `(.L_x_145) ;  /* 0xffffff98005c7947 */ /* 0x000fea000383ffff */
.L_x_39:
[----:B------:R-:W-:-:S07]  /*8bb0*/  MOV R0, UR4 ;  /* 0x0000000400007c02 */ /* 0x000fce0008000f00 */
.L_x_146:
[----:B-1----:R1:W2:Y:S02]  /*8bc0*/  SYNCS.PHASECHK.TRANS64.TRYWAIT P0, [R0+URZ], R3 ;  /* 0x00000003000075a7 */ /* 0x0022a400080011ff */
[----:B--2---:R-:W-:Y:S05]  /*8bd0*/  @!P0 NANOSLEEP.SYNCS 0x989680 ;  /* 0x009896800000895d */ /* 0x004fea0003900000 */
[----:B------:R-:W2:Y:S02]  /*8be0*/  @!P0 SYNCS.PHASECHK.TRANS64 P0, [R0+URZ], R3 ;  /* 0x00000003000085a7 */ /* 0x000ea400080010ff */
[----:B--2---:R-:W-:Y:S05]  /*8bf0*/  @!P0 BRA `(.L_x_146) ;  /* 0xfffffffc00f08947 */ /* 0x004fea000383ffff */
[----:B------:R-:W-:Y:S05]  /*8c00*/  BRA `(.L_x_147) ;  /* 0xffffff9800687947 */ /* 0x000fea000383ffff */
.L_x_40:
[----:B------:R-:W-:-:S07]  /*8c10*/  MOV R0, UR4 ;  /* 0x0000000400007c02 */ /* 0x000fce0008000f00 */
.L_x_148:
[----:B-1----:R1:W2:Y:S02]  /*8c20*/  SYNCS.PHASECHK.TRANS64.TRYWAIT P0, [R0+URZ], R3 ;  /* 0x00000003000075a7 */ /* 0x0022a400080011ff */
[----:B--2---:R-:W-:Y:S05]  /*8c30*/  @!P0 NANOSLEEP.SYNCS 0x989680 ;  /* 0x009896800000895d */ /* 0x004fea0003900000 */
[----:B------:R-:W2:Y:S02]  /*8c40*/  @!P0 SYNCS.PHASECHK.TRANS64 P0, [R0+URZ], R3 ;  /* 0x00000003000085a7 */ /* 0x000ea400080010ff */
[----:B--2---:R-:W-:Y:S05]  /*8c50*/  @!P0 BRA `(.L_x_148) ;  /* 0xfffffffc00f08947 */ /* 0x004fea000383ffff */
[----:B------:R-:W-:Y:S05]  /*8c60*/  BRA `(.L_x_149) ;  /* 0xffffff9800747947 */ /* 0x000fea000383ffff */
.L_x_41:
[----:B------:R-:W-:-:S07]  /*8c70*/  MOV R0, UR4 ;  /* 0x0000000400007c02 */ /* 0x000fce0008000f00 */
.L_x_150:
[----:B-1----:R1:W2:Y:S02]  /*8c80*/  SYNCS.PHASECHK.TRANS64.TRYWAIT P0, [R0+URZ], R3 ;  /* 0x00000003000075a7 */ /* 0x0022a400080011ff */
[----:B--2---:R-:W-:Y:S05]  /*8c90*/  @!P0 NANOSLEEP.SYNCS 0x989680 ;  /* 0x009896800000895d */ /* 0x004fea0003900000 */
[----:B------:R-:W2:Y:S02]  /*8ca0*/  @!P0 SYNCS.PHASECHK.TRANS64 P0, [R0+URZ], R3 ;  /* 0x00000003000085a7 */ /* 0x000ea400080010ff */
[----:B--2---:R-:W-:Y:S05]  /*8cb0*/  @!P0 BRA `(.L_x_150) ;  /* 0xfffffffc00f08947 */ /* 0x004fea000383ffff */
[----:B------:R-:W-:Y:S05]  /*8cc0*/  BRA `(.L_x_151) ;  /* 0xffffff9800807947 */ /* 0x000fea000383ffff */
.L_x_42:
[----:B------:R-:W-:-:S07]  /*8cd0*/  MOV R0, UR4 ;  /* 0x0000000400007c02 */ /* 0x000fce0008000f00 */
.L_x_152:
[----:B-1----:R1:W2:Y:S02]  /*8ce0*/  SYNCS.PHASECHK.TRANS64.TRYWAIT P0, [R0+URZ], R3 ;  /* 0x00000003000075a7 */ /* 0x0022a400080011ff */
[----:B--2---:R-:W-:Y:S05]  /*8cf0*/  @!P0 NANOSLEEP.SYNCS 0x989680 ;  /* 0x009896800000895d */ /* 0x004fea0003900000 */
[----:B------:R-:W2:Y:S02]  /*8d00*/  @!P0 SYNCS.PHASECHK.TRANS64 P0, [R0+URZ], R3 ;  /* 0x00000003000085a7 */ /* 0x000ea400080010ff */
[----:B--2---:R-:W-:Y:S05]  /*8d10*/  @!P0 BRA `(.L_x_152) ;  /* 0xfffffffc00f08947 */ /* 0x004fea000383ffff */
[----:B------:R-:W-:Y:S05]  /*8d20*/  BRA `(.L_x_153) ;  /* 0xffffff98008c7947 */ /* 0x000fea000383ffff */
.L_x_45:
[----:B-1----:R1:W2:Y:S02]  /*8d30*/  SYNCS.PHASECHK.TRANS64.TRYWAIT P0, [R0+URZ+0x130], R5 ;  /* 0x00013005000075a7 */ /* 0x0022a400080011ff */
[----:B--2---:R-:W-:Y:S05]  /*8d40*/  @!P0 NANOSLEEP.SYNCS 0x989680 ;  /* 0x009896800000895d */ /* 0x004fea0003900000 */
[----:B------:R-:W2:Y:S02]  /*8d50*/  @!P0 SYNCS.PHASECHK.TRANS64 P0, [R0+URZ+0x130], R5 ;  /* 0x00013005000085a7 */ /* 0x000ea400080010ff */
[----:B--2---:R-:W-:Y:S05]  /*8d60*/  @!P0 BRA `(.L_x_45) ;  /* 0xfffffffc00f08947 */ /* 0x004fea000383ffff */
[----:B------:R-:W-:Y:S05]  /*8d70*/  BRA `(.L_x_154) ;  /* 0xffffff9800e87947 */ /* 0x000fea000383ffff */
.L_x_46:
[----:B------:R-:W-:-:S07]  /*8d80*/  MOV R0, UR5 ;  /* 0x0000000500007c02 */ /* 0x000fce0008000f00 */
.L_x_155:
[----:B-1----:R1:W2:Y:S02]  /*8d90*/  SYNCS.PHASECHK.TRANS64.TRYWAIT P0, [R0+URZ+0x100], R7 ;  /* 0x00010007000075a7 */ /* 0x0022a400080011ff */
[----:B--2---:R-:W-:Y:S05]  /*8da0*/  @!P0 NANOSLEEP.SYNCS 0x989680 ;  /* 0x009896800000895d */ /* 0x004fea0003900000 */
[----:B------:R-:W2:Y:S02]  /*8db0*/  @!P0 SYNCS.PHASECHK.TRANS64 P0, [R0+URZ+0x100], R7 ;  /* 0x00010007000085a7 */ /* 0x000ea400080010ff */
[----:B--2---:R-:W-:Y:S05]  /*8dc0*/  @!P0 BRA `(.L_x_155) ;  /* 0xfffffffc00f08947 */ /* 0x004fea000383ffff */
[----:B------:R-:W-:Y:S05]  /*8dd0*/  BRA `(.L_x_156) ;  /* 0xffffff9800f87947 */ /* 0x000fea000383ffff */
.L_x_47:
[----:B-1----:R1:W2:Y:S02]  /*8de0*/  SYNCS.PHASECHK.TRANS64.TRYWAIT P1, [R0+URZ+0xf0], R5 ;  /* 0x0000f005000075a7 */ /* 0x0022a400080211ff */
[----:B--2---:R-:W-:Y:S05]  /*8df0*/  @!P1 NANOSLEEP.SYNCS 0x989680 ;  /* 0x009896800000995d */ /* 0x004fea0003900000 */
[----:B------:R-:W2:Y:S02]  /*8e00*/  @!P1 SYNCS.PHASECHK.TRANS64 P1, [R0+URZ+0xf0], R5 ;  /* 0x0000f005000095a7 */ /* 0x000ea400080210ff */
[----:B--2---:R-:W-:Y:S05]  /*8e10*/  @!P1 BRA `(.L_x_47) ;  /* 0xfffffffc00f09947 */ /* 0x004fea000383ffff */
[----:B------:R-:W-:Y:S05]  /*8e20*/  BRA `(.L_x_157) ;  /* 0xffffff9c00287947 */ /* 0x000fea000383ffff */
.L_x_50:
[----:B------:R-:W-:-:S07]  /*8e30*/  MOV R0, UR5 ;  /* 0x0000000500007c02 */ /* 0x000fce0008000f00 */
.L_x_158:
[----:B-1----:R1:W2:Y:S02]  /*8e40*/  SYNCS.PHASECHK.TRANS64.TRYWAIT P0, [R0+URZ+0x100], R3 ;  /* 0x00010003000075a7 */ /* 0x0022a400080011ff */
[----:B--2---:R-:W-:Y:S05]  /*8e50*/  @!P0 NANOSLEEP.SYNCS 0x989680 ;  /* 0x009896800000895d */ /* 0x004fea0003900000 */
[----:B------:R-:W2:Y:S02]  /*8e60*/  @!P0 SYNCS.PHASECHK.TRANS64 P0, [R0+URZ+0x100], R3 ;  /* 0x00010003000085a7 */ /* 0x000ea400080010ff */
[----:B--2---:R-:W-:Y:S05]  /*8e70*/  @!P0 BRA `(.L_x_158) ;  /* 0xfffffffc00f08947 */ /* 0x004fea000383ffff */
[----:B------:R-:W-:Y:S05]  /*8e80*/  BRA `(.L_x_49) ;  /* 0xffffff9c007c7947 */ /* 0x000fea000383ffff */
.L_x_57:
[----:B-1----:R1:W2:Y:S02]  /*8e90*/  SYNCS.PHASECHK.TRANS64.TRYWAIT P1, [R0+URZ+0xf0], R5 ;  /* 0x0000f005000075a7 */ /* 0x0022a400080211ff */
[----:B--2---:R-:W-:Y:S05]  /*8ea0*/  @!P1 NANOSLEEP.SYNCS 0x989680 ;  /* 0x009896800000995d */ /* 0x004fea0003900000 */
[----:B------:R-:W2:Y:S02]  /*8eb0*/  @!P1 SYNCS.PHASECHK.TRANS64 P1, [R0+URZ+0xf0], R5 ;  /* 0x0000f005000095a7 */ /* 0x000ea400080210ff */
[----:B--2---:R-:W-:Y:S05]  /*8ec0*/  @!P1 BRA `(.L_x_57) ;  /* 0xfffffffc00f09947 */ /* 0x004fea000383ffff */
[----:B------:R-:W-:Y:S05]  /*8ed0*/  BRA `(.L_x_159) ;  /* 0xffffffa000dc7947 */ /* 0x000fea000383ffff */
.L_x_58:
[----:B------:R-:W-:-:S07]  /*8ee0*/  MOV R3, UR6 ;  /* 0x0000000600037c02 */ /* 0x000fce0008000f00 */
.L_x_160:
[----:B-1----:R1:W2:Y:S02]  /*8ef0*/  SYNCS.PHASECHK.TRANS64.TRYWAIT P0, [R3+URZ+0x120], R0 ;  /* 0x00012000030075a7 */ /* 0x0022a400080011ff */
[----:B--2---:R-:W-:Y:S05]  /*8f00*/  @!P0 NANOSLEEP.SYNCS 0x989680 ;  /* 0x009896800000895d */ /* 0x004fea0003900000 */
[----:B------:R-:W2:Y:S02]  /*8f10*/  @!P0 SYNCS.PHASECHK.TRANS64 P0, [R3+URZ+0x120], R0 ;  /* 0x00012000030085a7 */ /* 0x000ea400080010ff */
[----:B--2---:R-:W-:Y:S05]  /*8f20*/  @!P0 BRA `(.L_x_160) ;  /* 0xfffffffc00f08947 */ /* 0x004fea000383ffff */
[----:B------:R-:W-:Y:S05]  /*8f30*/  BRA `(.L_x_161) ;  /* 0xffffffa400107947 */ /* 0x000fea000383ffff */
.L_x_61:
[----:B------:R-:W-:Y:S07]  /*8f40*/  MOV R0, UR5 ;  /* 0x0000000500007c02 */ /* 0x000fee0008000f00 */
.L_x_162:
[----:B-1----:R1:W2:Y:S02]  /*8f50*/  SYNCS.PHASECHK.TRANS64.TRYWAIT P0, [R0+URZ], R3 ;  /* 0x00000003000075a7 */ /* 0x0022a400080011ff */
[----:B--2---:R-:W-:Y:S05]  /*8f60*/  @!P0 NANOSLEEP.SYNCS 0x989680 ;  /* 0x009896800000895d */ /* 0x004fea0003900000 */
[----:B------:R-:W2:Y:S02]  /*8f70*/  @!P0 SYNCS.PHASECHK.TRANS64 P0, [R0+URZ], R3 ;  /* 0x00000003000085a7 */ /* 0x000ea400080010ff */
[----:B--2---:R-:W-:Y:S05]  /*8f80*/  @!P0 BRA `(.L_x_162) ;  /* 0xfffffffc00f08947 */ /* 0x004fea000383ffff */
[----:B------:R-:W-:Y:S05]  /*8f90*/  BRA `(.L_x_60) ;  /* 0xffffffa4002c7947 */ /* 0x000fea000383ffff */
.L_x_64:
[----:B------:R-:W-:-:S07]  /*8fa0*/  MOV R0, UR6 ;  /* 0x0000000600007c02 */ /* 0x000fce0008000f00 */
.L_x_163:
[----:B-1----:R1:W2:Y:S02]  /*8fb0*/  SYNCS.PHASECHK.TRANS64.TRYWAIT P0, [R0+URZ], R3 ;  /* 0x00000003000075a7 */ /* 0x0022a400080011ff */
[----:B--2---:R-:W-:Y:S05]  /*8fc0*/  @!P0 NANOSLEEP.SYNCS 0x989680 ;  /* 0x009896800000895d */ /* 0x004fea0003900000 */
[----:B------:R-:W2:Y:S02]  /*8fd0*/  @!P0 SYNCS.PHASECHK.TRANS64 P0, [R0+URZ], R3 ;  /* 0x00000003000085a7 */ /* 0x000ea400080010ff */
[----:B--2---:R-:W-:Y:S05]  /*8fe0*/  @!P0 BRA `(.L_x_163) ;  /* 0xfffffffc00f08947 */ /* 0x004fea000383ffff */
[----:B------:R-:W-:Y:S05]  /*8ff0*/  BRA `(.L_x_164) ;  /* 0xffffffa400f47947 */ /* 0x000fea000383ffff */
.L_x_65:
[----:B------:R-:W-:-:S07]  /*9000*/  MOV R0, UR7 ;  /* 0x0000000700007c02 */ /* 0x000fce0008000f00 */
.L_x_165:
[----:B-1----:R1:W2:Y:S02]  /*9010*/  SYNCS.PHASECHK.TRANS64.TRYWAIT P0, [R0+URZ], R3 ;  /* 0x00000003000075a7 */ /* 0x0022a400080011ff */
[----:B--2---:R-:W-:Y:S05]  /*9020*/  @!P0 NANOSLEEP.SYNCS 0x989680 ;  /* 0x009896800000895d */ /* 0x004fea0003900000 */
[----:B------:R-:W2:Y:S02]  /*9030*/  @!P0 SYNCS.PHASECHK.TRANS64 P0, [R0+URZ], R3 ;  /* 0x00000003000085a7 */ /* 0x000ea400080010ff */
[----:B--2---:R-:W-:Y:S05]  /*9040*/  @!P0 BRA `(.L_x_165) ;  /* 0xfffffffc00f08947 */ /* 0x004fea000383ffff */
[----:B------:R-:W-:Y:S05]  /*9050*/  BRA `(.L_x_166) ;  /* 0xffffffa800007947 */ /* 0x000fea000383ffff */
.L_x_70:
[----:B--2---:R2:W4:Y:S02]  /*9060*/  SYNCS.PHASECHK.TRANS64.TRYWAIT P0, [R0+URZ+0xf0], R3 ;  /* 0x0000f003000075a7 */ /* 0x00452400080011ff */
[----:B----4-:R-:W-:Y:S05]  /*9070*/  @!P0 NANOSLEEP.SYNCS 0x989680 ;  /* 0x009896800000895d */ /* 0x010fea0003900000 */
[----:B------:R-:W4:Y:S02]  /*9080*/  @!P0 SYNCS.PHASECHK.TRANS64 P0, [R0+URZ+0xf0], R3 ;  /* 0x0000f003000085a7 */ /* 0x000f2400080010ff */
[----:B----4-:R-:W-:Y:S05]  /*9090*/  @!P0 BRA `(.L_x_70) ;  /* 0xfffffffc00f08947 */ /* 0x010fea000383ffff */
[----:B------:R-:W-:Y:S05]  /*90a0*/  BRA `(.L_x_167) ;  /* 0xffffffac00007947 */ /* 0x000fea000383ffff */
.L_x_73:
[----:B------:R-:W-:Y:S07]  /*90b0*/  MOV R0, UR4 ;  /* 0x0000000400007c02 */ /* 0x000fee0008000f00 */
.L_x_168:
[----:B--2---:R2:W3:Y:S02]  /*90c0*/  SYNCS.PHASECHK.TRANS64.TRYWAIT P0, [R0+URZ+0xe8], R3 ;  /* 0x0000e803000075a7 */ /* 0x0044e400080011ff */
[----:B---3--:R-:W-:Y:S05]  /*90d0*/  @!P0 NANOSLEEP.SYNCS 0x989680 ;  /* 0x009896800000895d */ /* 0x008fea0003900000 */
[----:B------:R-:W3:Y:S02]  /*90e0*/  @!P0 SYNCS.PHASECHK.TRANS64 P0, [R0+URZ+0xe8], R3 ;  /* 0x0000e803000085a7 */ /* 0x000ee400080010ff */
[----:B---3--:R-:W-:Y:S05]  /*90f0*/  @!P0 BRA `(.L_x_168) ;  /* 0xfffffffc00f08947 */ /* 0x008fea000383ffff */
[----:B------:R-:W-:Y:S05]  /*9100*/  BRA `(.L_x_72) ;  /* 0xffffffac00e07947 */ /* 0x000fea000383ffff */
.L_x_76:
[----:B------:R-:W-:Y:S07]  /*9110*/  MOV R0, UR4 ;  /* 0x0000000400007c02 */ /* 0x000fee0008000f00 */
.L_x_169:
[----:B-1----:R1:W2:Y:S02]  /*9120*/  SYNCS.PHASECHK.TRANS64.TRYWAIT P0, [R0+URZ+0xc0], R11 ;  /* 0x0000c00b000075a7 */ /* 0x0022a400080011ff */
[----:B--2---:R-:W-:Y:S05]  /*9130*/  @!P0 NANOSLEEP.SYNCS 0x989680 ;  /* 0x009896800000895d */ /* 0x004fea0003900000 */
[----:B------:R-:W2:Y:S02]  /*9140*/  @!P0 SYNCS.PHASECHK.TRANS64 P0, [R0+URZ+0xc0], R11 ;  /* 0x0000c00b000085a7 */ /* 0x000ea400080010ff */
[----:B--2---:R-:W-:Y:S05]  /*9150*/  @!P0 BRA `(.L_x_169) ;  /* 0xfffffffc00f08947 */ /* 0x004fea000383ffff */
[----:B------:R-:W-:Y:S05]  /*9160*/  BRA `(.L_x_170) ;  /* 0xffffffb000587947 */ /* 0x000fea000383ffff */
.L_x_77:
[----:B------:R-:W-:Y:S07]  /*9170*/  MOV R0, UR4 ;  /* 0x0000000400007c02 */ /* 0x000fee0008000f00 */
.L_x_171:
[----:B-1----:R1:W2:Y:S02]  /*9180*/  SYNCS.PHASECHK.TRANS64.TRYWAIT P0, [R0+URZ+0xc8], R11 ;  /* 0x0000c80b000075a7 */ /* 0x0022a400080011ff */
[----:B--2---:R-:W-:Y:S05]  /*9190*/  @!P0 NANOSLEEP.SYNCS 0x989680 ;  /* 0x009896800000895d */ /* 0x004fea0003900000 */
[----:B------:R-:W2:Y:S02]  /*91a0*/  @!P0 SYNCS.PHASECHK.TRANS64 P0, [R0+URZ+0xc8], R11 ;  /* 0x0000c80b000085a7 */ /* 0x000ea400080010ff */
[----:B--2---:R-:W-:Y:S05]  /*91b0*/  @!P0 BRA `(.L_x_171) ;  /* 0xfffffffc00f08947 */ /* 0x004fea000383ffff */
[----:B------:R-:W-:Y:S05]  /*91c0*/  BRA `(.L_x_172) ;  /* 0xffffffb000e87947 */ /* 0x000fea000383ffff */
.L_x_78:
[----:B------:R-:W-:Y:S07]  /*91d0*/  MOV R0, UR4 ;  /* 0x0000000400007c02 */ /* 0x000fee0008000f00 */
.L_x_173:
[----:B-1----:R1:W2:Y:S02]  /*91e0*/  SYNCS.PHASECHK.TRANS64.TRYWAIT P0, [R0+URZ+0xd0], R11 ;  /* 0x0000d00b000075a7 */ /* 0x0022a400080011ff */
[----:B--2---:R-:W-:Y:S05]  /*91f0*/  @!P0 NANOSLEEP.SYNCS 0x989680 ;  /* 0x009896800000895d */ /* 0x004fea0003900000 */
[----:B------:R-:W2:Y:S02]  /*9200*/  @!P0 SYNCS.PHASECHK.TRANS64 P0, [R0+URZ+0xd0], R11 ;  /* 0x0000d00b000085a7 */ /* 0x000ea400080010ff */
[----:B--2---:R-:W-:Y:S05]  /*9210*/  @!P0 BRA `(.L_x_173) ;  /* 0xfffffffc00f08947 */ /* 0x004fea000383ffff */
[----:B------:R-:W-:Y:S05]  /*9220*/  BRA `(.L_x_174) ;  /* 0xffffffb400807947 */ /* 0x000fea000383ffff */
.L_x_79:
[----:B------:R-:W-:Y:S07]  /*9230*/  MOV R0, UR4 ;  /* 0x0000000400007c02 */ /* 0x000fee0008000f00 */
.L_x_175:
[----:B-1----:R1:W2:Y:S02]  /*9240*/  SYNCS.PHASECHK.TRANS64.TRYWAIT P0, [R0+URZ+0xd8], R11 ;  /* 0x0000d80b000075a7 */ /* 0x0022a400080011ff */
[----:B--2---:R-:W-:Y:S05]  /*9250*/  @!P0 NANOSLEEP.SYNCS 0x989680 ;  /* 0x009896800000895d */ /* 0x004fea0003900000 */
[----:B------:R-:W2:Y:S02]  /*9260*/  @!P0 SYNCS.PHASECHK.TRANS64 P0, [R0+URZ+0xd8], R11 ;  /* 0x0000d80b000085a7 */ /* 0x000ea400080010ff */
[----:B--2---:R-:W-:Y:S05]  /*9270*/  @!P0 BRA `(.L_x_175) ;  /* 0xfffffffc00f08947 */ /* 0x004fea000383ffff */
[----:B------:R-:W-:Y:S05]  /*9280*/  BRA `(.L_x_176) ;  /* 0xffffffb800587947 */ /* 0x000fea000383ffff */
.L_x_81:
[----:B------:R-:W-:-:S07]  /*9290*/  MOV R0, UR4 ;  /* 0x0000000400007c02 */ /* 0x000fce0008000f00 */
.L_x_177:
[----:B-1----:R1:W2:Y:S02]  /*92a0*/  SYNCS.PHASECHK.TRANS64.TRYWAIT P0, [R0+URZ+0xc0], R3 ;  /* 0x0000c003000075a7 */ /* 0x0022a400080011ff */
[----:B--2---:R-:W-:Y:S05]  /*92b0*/  @!P0 NANOSLEEP.SYNCS 0x989680 ;  /* 0x009896800000895d */ /* 0x004fea0003900000 */
[----:B------:R-:W2:Y:S02]  /*92c0*/  @!P0 SYNCS.PHASECHK.TRANS64 P0, [R0+URZ+0xc0], R3 ;  /* 0x0000c003000085a7 */ /* 0x000ea400080010ff */
[----:B--2---:R-:W-:Y:S05]  /*92d0*/  @!P0 BRA `(.L_x_177) ;  /* 0xfffffffc00f08947 */ /* 0x004fea000383ffff */
[----:B------:R-:W-:Y:S05]  /*92e0*/  BRA `(.L_x_178) ;  /* 0xffffffbc00187947 */ /* 0x000fea000383ffff */
.L_x_82:
[----:B-1----:R-:W-:-:S07]  /*92f0*/  MOV R0, UR4 ;  /* 0x0000000400007c02 */ /* 0x002fce0008000f00 */
.L_x_179:
[----:B-1----:R1:W2:Y:S02]  /*9300*/  SYNCS.PHASECHK.TRANS64.TRYWAIT P0, [R0+URZ+0xc8], R3 ;  /* 0x0000c803000075a7 */ /* 0x0022a400080011ff */
[----:B--2---:R-:W-:Y:S05]  /*9310*/  @!P0 NANOSLEEP.SYNCS 0x989680 ;  /* 0x009896800000895d */ /* 0x004fea0003900000 */
[----:B------:R-:W2:Y:S02]  /*9320*/  @!P0 SYNCS.PHASECHK.TRANS64 P0, [R0+URZ+0xc8], R3 ;  /* 0x0000c803000085a7 */ /* 0x000ea400080010ff */
[----:B--2---:R-:W-:Y:S05]  /*9330*/  @!P0 BRA `(.L_x_179) ;  /* 0xfffffffc00f08947 */ /* 0x004fea000383ffff */
[----:B------:R-:W-:Y:S05]  /*9340*/  BRA `(.L_x_180) ;  /* 0xffffffbc00087947 */ /* 0x000fea000383ffff */
.L_x_83:
[----:B-1----:R-:W-:-:S07]  /*9350*/  MOV R0, UR4 ;  /* 0x0000000400007c02 */ /* 0x002fce0008000f00 */
.L_x_181:
[----:B-1----:R1:W2:Y:S02]  /*9360*/  SYNCS.PHASECHK.TRANS64.TRYWAIT P0, [R0+URZ+0xd0], R3 ;  /* 0x0000d003000075a7 */ /* 0x0022a400080011ff */
[----:B--2---:R-:W-:Y:S05]  /*9370*/  @!P0 NANOSLEEP.SYNCS 0x989680 ;  /* 0x009896800000895d */ /* 0x004fea0003900000 */
[----:B------:R-:W2:Y:S02]  /*9380*/  @!P0 SYNCS.PHASECHK.TRANS64 P0, [R0+URZ+0xd0], R3 ;  /* 0x0000d003000085a7 */ /* 0x000ea400080010ff */
[----:B--2---:R-:W-:Y:S05]  /*9390*/  @!P0 BRA `(.L_x_181) ;  /* 0xfffffffc00f08947 */ /* 0x004fea000383ffff */
[----:B------:R-:W-:Y:S05]  /*93a0*/  BRA `(.L_x_182) ;  /* 0xffffffb800f87947 */ /* 0x000fea000383ffff */
.L_x_85:
[----:B--2---:R2:W4:Y:S02]  /*93b0*/  SYNCS.PHASECHK.TRANS64.TRYWAIT P0, [R0+URZ+0xf0], R3 ;  /* 0x0000f003000075a7 */ /* 0x00452400080011ff */
[----:B----4-:R-:W-:Y:S05]  /*93c0*/  @!P0 NANOSLEEP.SYNCS 0x989680 ;  /* 0x009896800000895d */ /* 0x010fea0003900000 */
[----:B------:R-:W4:Y:S02]  /*93d0*/  @!P0 SYNCS.PHASECHK.TRANS64 P0, [R0+URZ+0xf0], R3 ;  /* 0x0000f003000085a7 */ /* 0x000f2400080010ff */
[----:B----4-:R-:W-:Y:S05]  /*93e0*/  @!P0 BRA `(.L_x_85) ;  /* 0xfffffffc00f08947 */ /* 0x010fea000383ffff */
[----:B------:R-:W-:Y:S05]  /*93f0*/  BRA `(.L_x_183) ;  /* 0xffffffbc00b87947 */ /* 0x000fea000383ffff */
.L_x_96:
[----:B-1----:R-:W-:Y:S04]  /*9400*/  MOV R3, UR46 ;  /* 0x0000002e00037c02 */ /* 0x002fe80008000f00 */
[----:B------:R1:W2:Y:S03]  /*9410*/  SYNCS.PHASECHK.TRANS64.TRYWAIT P0, [R3+URZ+0xa0], R4 ;  /* 0x0000a004030075a7 */ /* 0x0002a600080011ff */
[----:B--2---:R-:W-:Y:S05]  /*9420*/  @!P0 NANOSLEEP.SYNCS 0x989680 ;  /* 0x009896800000895d */ /* 0x004fea0003900000 */
[----:B------:R-:W2:Y:S02]  /*9430*/  @!P0 SYNCS.PHASECHK.TRANS64 P0, [R3+URZ+0xa0], R4 ;  /* 0x0000a004030085a7 */ /* 0x000ea400080010ff */
[----:B--2---:R-:W-:Y:S05]  /*9440*/  @!P0 BRA `(.L_x_96) ;  /* 0xfffffffc00ec8947 */ /* 0x004fea000383ffff */
[----:B------:R-:W-:Y:S05]  /*9450*/  BRA `(.L_x_95) ;  /* 0xffffffc800bc7947 */ /* 0x000fea000383ffff */
.L_x_98:
[----:B-1----:R1:W4:Y:S02]  /*9460*/  SYNCS.PHASECHK.TRANS64.TRYWAIT P1, [R83+URZ+0x110], R0 ;  /* 0x00011000530075a7 */ /* 0x00232400080211ff */
[----:B----4-:R-:W-:Y:S05]  /*9470*/  @!P1 NANOSLEEP.SYNCS 0x989680 ;  /* 0x009896800000995d */ /* 0x010fea0003900000 */
[----:B------:R-:W4:Y:S02]  /*9480*/  @!P1 SYNCS.PHASECHK.TRANS64 P1, [R83+URZ+0x110], R0 ;  /* 0x00011000530095a7 */ /* 0x000f2400080210ff */
[----:B----4-:R-:W-:Y:S05]  /*9490*/  @!P1 BRA `(.L_x_98) ;  /* 0xfffffffc00f09947 */ /* 0x010fea000383ffff */
[----:B------:R-:W-:Y:S05]  /*94a0*/  BRA `(.L_x_97) ;  /* 0xffffffcc00147947 */ /* 0x000fea000383ffff */
.L_x_107:
[----:B-1----:R1:W3:Y:S02]  /*94b0*/  SYNCS.PHASECHK.TRANS64.TRYWAIT P0, [R3+URZ+0xa0], R0 ;  /* 0x0000a000030075a7 */ /* 0x0022e400080011ff */
[----:B---3--:R-:W-:Y:S05]  /*94c0*/  @!P0 NANOSLEEP.SYNCS 0x989680 ;  /* 0x009896800000895d */ /* 0x008fea0003900000 */
[----:B------:R-:W3:Y:S02]  /*94d0*/  @!P0 SYNCS.PHASECHK.TRANS64 P0, [R3+URZ+0xa0], R0 ;  /* 0x0000a000030085a7 */ /* 0x000ee400080010ff */
[----:B---3--:R-:W-:Y:S05]  /*94e0*/  @!P0 BRA `(.L_x_107) ;  /* 0xfffffffc00f08947 */ /* 0x008fea000383ffff */
[----:B------:R-:W-:Y:S05]  /*94f0*/  BRA `(.L_x_106) ;  /* 0xffffffd400107947 */ /* 0x000fea000383ffff */
.L_x_115:
[----:B-1----:R1:W3:Y:S02]  /*9500*/  SYNCS.PHASECHK.TRANS64.TRYWAIT P0, [R3+URZ+0xa0], R6 ;  /* 0x0000a006030075a7 */ /* 0x0022e400080011ff */
[----:B---3--:R-:W-:Y:S05]  /*9510*/  @!P0 NANOSLEEP.SYNCS 0x989680 ;  /* 0x009896800000895d */ /* 0x008fea0003900000 */
[----:B------:R-:W3:Y:S02]  /*9520*/  @!P0 SYNCS.PHASECHK.TRANS64 P0, [R3+URZ+0xa0], R6 ;  /* 0x0000a006030085a7 */ /* 0x000ee400080010ff */
[----:B---3--:R-:W-:Y:S05]  /*9530*/  @!P0 BRA `(.L_x_115) ;  /* 0xfffffffc00f08947 */ /* 0x008fea000383ffff */
[----:B------:R-:W-:Y:S05]  /*9540*/  BRA `(.L_x_114) ;  /* 0xffffffdc00707947 */ /* 0x000fea000383ffff */
.L_x_123:
[----:B-1----:R1:W3:Y:S02]  /*9550*/  SYNCS.PHASECHK.TRANS64.TRYWAIT P0, [R20+URZ+0xa0], R3 ;  /* 0x0000a003140075a7 */ /* 0x0022e400080011ff */
[----:B---3--:R-:W-:Y:S05]  /*9560*/  @!P0 NANOSLEEP.SYNCS 0x989680 ;  /* 0x009896800000895d */ /* 0x008fea0003900000 */
[----:B------:R-:W3:Y:S02]  /*9570*/  @!P0 SYNCS.PHASECHK.TRANS64 P0, [R20+URZ+0xa0], R3 ;  /* 0x0000a003140085a7 */ /* 0x000ee400080010ff */
[----:B---3--:R-:W-:Y:S05]  /*9580*/  @!P0 BRA `(.L_x_123) ;  /* 0xfffffffc00f08947 */ /* 0x008fea000383ffff */
[----:B------:R-:W-:Y:S05]  /*9590*/  BRA `(.L_x_122) ;  /* 0xffffffe400d07947 */ /* 0x000fea000383ffff */
        .weak           $__internal_0_$__cuda_sm10x_tcgen05_guardrail_trap_col_being_dealloced_not_returned_by_alloc
        .type           $__internal_0_$__cuda_sm10x_tcgen05_guardrail_trap_col_being_dealloced_not_returned_by_alloc,@function
        .size           $__internal_0_$__cuda_sm10x_tcgen05_guardrail_trap_col_being_dealloced_not_returned_by_alloc,($__internal_1_$__cuda_sm10x_tcgen05_guardrail_trap_phase_invalid_during_alloc - $__internal_0_$__cuda_sm10x_tcgen05_guardrail_trap_col_being_dealloced_not_returned_by_alloc)
$__internal_0_$__cuda_sm10x_tcgen05_guardrail_trap_col_being_dealloced_not_returned_by_alloc:
[----:B------:R-:W-:Y:S05]  /*95a0*/  BPT.TRAP 0x1 ;  /* 0x000000040000795c */ /* 0x000fea0000300000 */
[----:B------:R-:W-:-:S04]  /*95b0*/  HFMA2 R3, -RZ, RZ, 0, 0 ;  /* 0x00000000ff037431 */ /* 0x000fc800000001ff */
[----:B------:R-:W-:Y:S05]  /*95c0*/  RET.REL.NODEC R2 `(_ZN7cutlass13device_kernelINS_4gemm6kernel13GemmUniversalIN4cute5tupleIJiiiiEEENS1_10collective13CollectiveMmaINS1_41MainloopSm100TmaUmmaWarpSpecializedSparseILi10ELi2ELi2ENS5_IJNS4_1CILi1EEENSA_ILi2EEESB_EEEEENS5_IJNSA_ILi128EEENSA_ILi64EEESF_EEEaNS5_IJNS4_6LayoutINS5_IJiNS5_IJSC_iEEEiEEENS5_IJlNS5_IJSB_SC_EEElEEEEENSI_INS5_IJNS5_IJSF_iEEESO_iEEENS5_IJNS5_IJSF_NSA_ILi16384EEEEEENS5_IJSB_lEEElEEEEEEEEaNS5_IJlSB_lEEENS4_8TiledMMAINS4_8MMA_AtomIJNS4_22SM100_MMA_S8_SS_SPARSEIaaiLi128ELi64ELNS4_4UMMA5MajorE0ELS11_0ELNS10_8SaturateE0EEEEEENSI_INS5_IJSB_SB_SB_EEENS5_IJNSA_ILi0EEES16_S16_EEEEENS5_IJNS4_10UnderscoreES19_S19_EEEEENS4_23SM90_TMA_LOAD_MULTICASTENS4_14ComposedLayoutINS4_7SwizzleILi2ELi4ELi3EEENS4_25smem_sparse_ptr_flag_bitsILi2ELi8EEENSI_INS5_IJNS5_IJSB_NSA_ILi8EEEEEENS5_IJSC_SG_EEEEEENS5_IJNS5_IJS16_SF_EEESL_EEEEEEEvNS4_8identityENS4_13SM90_TMA_LOADENS1D_INS1E_ILi3ELi4ELi3EEENS4_18smem_ptr_flag_bitsILi8EEENSI_INS5_IJS1I_SF_EEENS5_IJSF_SB_EEEEEEEvS1Q_EENS_8epilogue10collective18CollectiveEpilogueINS20_23Sm100TmaWarpSpecializedILi4ELi2ELi16ELb1ELb0EEEJSH_NS5_IJNSI_ISF_SB_EENSI_INSA_ILi16EEESB_EEEEEiNS5_IJSB_llEEEiS29_NS20_6fusion15FusionCallbacksIS24_NS2A_17LinearCombinationIiiiiLNS_15FloatRoundStyleE2EEESH_S28_JEEENS4_5SM1004TMEM4LOAD26SM100_TMEM_LOAD_32dp32b16xES1R_NS1D_INS1E_ILi2ELi5ELi2EEENS1T_ILi32EEENSI_INS5_IJNSA_ILi32EEENSA_ILi4EEEEEENS5_IJSB_S2M_EEEEEEENS4_39AutoVectorizingCopyWithAssumedAlignmentILi128EEENS4_14SM90_TMA_STOREES2R_S2T_S2T_EEEvvEEEEvNT_6ParamsE) ;  /* 0xffffff68028c7950 */ /* 0x000fea0003c3ffff */
        .weak           $__internal_1_$__cuda_sm10x_tcgen05_guardrail_trap_phase_invalid_during_alloc
        .type           $__internal_1_$__cuda_sm10x_tcgen05_guardrail_trap_phase_invalid_during_alloc,@function
        .size           $__internal_1_$__cuda_sm10x_tcgen05_guardrail_trap_phase_invalid_during_alloc,($__internal_2_$__cuda_sm10x_tcgen05_guardrail_trap_unallocated_columns_being_dealloced - $__internal_1_$__cuda_sm10x_tcgen05_guardrail_trap_phase_invalid_during_alloc)
$__internal_1_$__cuda_sm10x_tcgen05_guardrail_trap_phase_invalid_during_alloc:
[----:B------:R-:W-:Y:S05]  /*95d0*/  BPT.TRAP 0x1 ;  /* 0x000000040000795c */ /* 0x000fea0000300000 */
[----:B------:R-:W-:-:S04]  /*95e0*/  MOV R3, 0x0 ;  /* 0x0000000000037802 */ /* 0x000fc80000000f00 */
[----:B------:R-:W-:Y:S05]  /*95f0*/  RET.REL.NODEC R2 `(_ZN7cutlass13device_kernelINS_4gemm6kernel13GemmUniversalIN4cute5tupleIJiiiiEEENS1_10collective13CollectiveMmaINS1_41MainloopSm100TmaUmmaWarpSpecializedSparseILi10ELi2ELi2ENS5_IJNS4_1CILi1EEENSA_ILi2EEESB_EEEEENS5_IJNSA_ILi128EEENSA_ILi64EEESF_EEEaNS5_IJNS4_6LayoutINS5_IJiNS5_IJSC_iEEEiEEENS5_IJlNS5_IJSB_SC_EEElEEEEENSI_INS5_IJNS5_IJSF_iEEESO_iEEENS5_IJNS5_IJSF_NSA_ILi16384EEEEEENS5_IJSB_lEEElEEEEEEEEaNS5_IJlSB_lEEENS4_8TiledMMAINS4_8MMA_AtomIJNS4_22SM100_MMA_S8_SS_SPARSEIaaiLi128ELi64ELNS4_4UMMA5MajorE0ELS11_0ELNS10_8SaturateE0EEEEEENSI_INS5_IJSB_SB_SB_EEENS5_IJNSA_ILi0EEES16_S16_EEEEENS5_IJNS4_10UnderscoreES19_S19_EEEEENS4_23SM90_TMA_LOAD_MULTICASTENS4_14ComposedLayoutINS4_7SwizzleILi2ELi4ELi3EEENS4_25smem_sparse_ptr_flag_bitsILi2ELi8EEENSI_INS5_IJNS5_IJSB_NSA_ILi8EEEEEENS5_IJSC_SG_EEEEEENS5_IJNS5_IJS16_SF_EEESL_EEEEEEEvNS4_8identityENS4_13SM90_TMA_LOADENS1D_INS1E_ILi3ELi4ELi3EEENS4_18smem_ptr_flag_bitsILi8EEENSI_INS5_IJS1I_SF_EEENS5_IJSF_SB_EEEEEEEvS1Q_EENS_8epilogue10collective18CollectiveEpilogueINS20_23Sm100TmaWarpSpecializedILi4ELi2ELi16ELb1ELb0EEEJSH_NS5_IJNSI_ISF_SB_EENSI_INSA_ILi16EEESB_EEEEEiNS5_IJSB_llEEEiS29_NS20_6fusion15FusionCallbacksIS24_NS2A_17LinearCombinationIiiiiLNS_15FloatRoundStyleE2EEESH_S28_JEEENS4_5SM1004TMEM4LOAD26SM100_TMEM_LOAD_32dp32b16xES1R_NS1D_INS1E_ILi2ELi5ELi2EEENS1T_ILi32EEENSI_INS5_IJNSA_ILi32EEENSA_ILi4EEEEEENS5_IJSB_S2M_EEEEEEENS4_39AutoVectorizingCopyWithAssumedAlignmentILi128EEENS4_14SM90_TMA_STOREES2R_S2T_S2T_EEEvvEEEEvNT_6ParamsE) ;  /* 0xffffff6802807950 */ /* 0x000fea0003c3ffff */
        .weak           $__internal_2_$__cuda_sm10x_tcgen05_guardrail_trap_unallocated_columns_being_dealloced
        .type           $__internal_2_$__cuda_sm10x_tcgen05_guardrail_trap_unallocated_columns_being_dealloced,@function
        .size           $__internal_2_$__cuda_sm10x_tcgen05_guardrail_trap_unallocated_columns_being_dealloced,(.L_x_185 - $__internal_2_$__cuda_sm10x_tcgen05_guardrail_trap_unallocated_columns_being_dealloced)
$__internal_2_$__cuda_sm10x_tcgen05_guardrail_trap_unallocated_columns_being_dealloced:
[----:B------:R-:W-:Y:S05]  /*9600*/  BPT.TRAP 0x1 ;  /* 0x000000040000795c */ /* 0x000fea0000300000 */
[----:B------:R-:W-:-:S04]  /*9610*/  HFMA2 R3, -RZ, RZ, 0, 0 ;  /* 0x00000000ff037431 */ /* 0x000fc800000001ff */
[----:B------:R-:W-:Y:S05]  /*9620*/  RET.REL.NODEC R2 `(_ZN7cutlass13device_kernelINS_4gemm6kernel13GemmUniversalIN4cute5tupleIJiiiiEEENS1_10collective13CollectiveMmaINS1_41MainloopSm100TmaUmmaWarpSpecializedSparseILi10ELi2ELi2ENS5_IJNS4_1CILi1EEENSA_ILi2EEESB_EEEEENS5_IJNSA_ILi128EEENSA_ILi64EEESF_EEEaNS5_IJNS4_6LayoutINS5_IJiNS5_IJSC_iEEEiEEENS5_IJlNS5_IJSB_SC_EEElEEEEENSI_INS5_IJNS5_IJSF_iEEESO_iEEENS5_IJNS5_IJSF_NSA_ILi16384EEEEEENS5_IJSB_lEEElEEEEEEEEaNS5_IJlSB_lEEENS4_8TiledMMAINS4_8MMA_AtomIJNS4_22SM100_MMA_S8_SS_SPARSEIaaiLi128ELi64ELNS4_4UMMA5MajorE0ELS11_0ELNS10_8SaturateE0EEEEEENSI_INS5_IJSB_SB_SB_EEENS5_IJNSA_ILi0EEES16_S16_EEEEENS5_IJNS4_10UnderscoreES19_S19_EEEEENS4_23SM90_TMA_LOAD_MULTICASTENS4_14ComposedLayoutINS4_7SwizzleILi2ELi4ELi3EEENS4_25smem_sparse_ptr_flag_bitsILi2ELi8EEENSI_INS5_IJNS5_IJSB_NSA_ILi8EEEEEENS5_IJSC_SG_EEEEEENS5_IJNS5_IJS16_SF_EEESL_EEEEEEEvNS4_8identityENS4_13SM90_TMA_LOADENS1D_INS1E_ILi3ELi4ELi3EEENS4_18smem_ptr_flag_bitsILi8EEENSI_INS5_IJS1I_SF_EEENS5_IJSF_SB_EEEEEEEvS1Q_EENS_8epilogue10collective18CollectiveEpilogueINS20_23Sm100TmaWarpSpecializedILi4ELi2ELi16ELb1ELb0EEEJSH_NS5_IJNSI_ISF_SB_EENSI_INSA_ILi16EEESB_EEEEEiNS5_IJSB_llEEEiS29_NS20_6fusion15FusionCallbacksIS24_NS2A_17LinearCombinationIiiiiLNS_15FloatRoundStyleE2EEESH_S28_JEEENS4_5SM1004TMEM4LOAD26SM100_TMEM_LOAD_32dp32b16xES1R_NS1D_INS1E_ILi2ELi5ELi2EEENS1T_ILi32EEENSI_INS5_IJNSA_ILi32EEENSA_ILi4EEEEEENS5_IJSB_S2M_EEEEEEENS4_39AutoVectorizingCopyWithAssumedAlignmentILi128EEENS4_14SM90_TMA_STOREES2R_S2T_S2T_EEEvvEEEEvNT_6ParamsE) ;  /* 0xffffff6802747950 */ /* 0x000fea0003c3ffff */
.L_x_184:
[----:B------:R-:W-:-:S00]  /*9630*/  BRA `(.L_x_184) ;  /* 0xfffffffc00fc7947 */ /* 0x000fc0000383ffff */
[----:B------:R-:W-:-:S00]  /*9640*/  NOP ;  /* 0x0000000000007918 */ /* 0x000fc00000000000 */
        /* <DEDUP_REMOVED lines=11> */
.L_x_185:


//--------------------- .nv.global.init           --------------------------
	.section	.nv.global.init,"aw",@progbits
.nv.global.init:
	.type		$str$27,@object
	.size		$str$27,($str$28 - $str$27)
$str$27:
        /*0000*/ 	.byte	0x28, 0x61, 0x64, 0x64, 0x72, 0x65, 0x73, 0x73, 0x20, 0x26, 0x20, 0x6d, 0x61, 0x73, 0x6b, 0x29
        /*0010*/ 	.byte	0x20, 0x3d, 0x3d, 0x20, 0x30, 0x00
	.type		$str$28,@object
	.size		$str$28,($str$26 - $str$28)
$str$28:
        /*0016*/ 	.byte	0x2f, 0x74, 0x6d, 0x70, 0x2f, 0x63, 0x75, 0x74, 0x6c, 0x61, 0x73, 0x73, 0x5f, 0x73, 0x77, 0x65
        /*0026*/ 	.byte	0x65, 0x70, 0x5f, 0x73, 0x72, 0x63, 0x2f, 0x69, 0x6e, 0x63, 0x6c, 0x75, 0x64, 0x65, 0x2f, 0x63
        /*0036*/ 	.byte	0x75, 0x74, 0x65, 0x2f, 0x70, 0x6f, 0x69, 0x6e, 0x74, 0x65, 0x72, 0x5f, 0x66, 0x6c, 0x61, 0x67
        /*0046*/ 	.byte	0x67, 0x65, 0x64, 0x2e, 0x68, 0x70, 0x70, 0x00
	.type		$str$26,@object
	.size		$str$26,($str$25 - $str$26)
$str$26:
        /*004e*/ 	.byte	0x2f, 0x74, 0x6d, 0x70, 0x2f, 0x63, 0x75, 0x74, 0x6c, 0x61, 0x73, 0x73, 0x5f, 0x73, 0x77, 0x65
        /*005e*/ 	.byte	0x65, 0x70, 0x5f, 0x73, 0x72, 0x63, 0x2f, 0x69, 0x6e, 0x63, 0x6c, 0x75, 0x64, 0x65, 0x2f, 0x63
        /*006e*/ 	.byte	0x75, 0x74, 0x65, 0x2f, 0x61, 0x74, 0x6f, 0x6d, 0x2f, 0x63, 0x6f, 0x70, 0x79, 0x5f, 0x74, 0x72
        /*007e*/ 	.byte	0x61, 0x69, 0x74, 0x73, 0x5f, 0x73, 0x6d, 0x31, 0x30, 0x30, 0x2e, 0x68, 0x70, 0x70, 0x00
	.type		$str$25,@object
	.size		$str$25,(__unnamed_1 - $str$25)
$str$25:
        /*008d*/ 	.byte	0x28, 0x28, 0x75, 0x69, 0x6e, 0x74, 0x33, 0x32, 0x5f, 0x74, 0x28, 0x74, 0x68, 0x72, 0x65, 0x61
        /*009d*/ 	.byte	0x64, 0x49, 0x64, 0x78, 0x2e, 0x78, 0x29, 0x20, 0x2f, 0x20, 0x33, 0x32, 0x29, 0x20, 0x25, 0x20
        /*00ad*/ 	.byte	0x34, 0x29, 0x20, 0x3d, 0x3d, 0x20, 0x28, 0x28, 0x28, 0x74, 0x6d, 0x65, 0x6d, 0x5f, 0x61, 0x64
        /*00bd*/ 	.byte	0x64, 0x72, 0x20, 0x3e, 0x3e, 0x20, 0x31, 0x36, 0x29, 0x20, 0x2f, 0x20, 0x33, 0x32, 0x29, 0x20
        /*00cd*/ 	.byte	0x25, 0x20, 0x34, 0x29, 0x00
	.type		__unnamed_1,@object
	.size		__unnamed_1,(__unnamed_2 - __unnamed_1)
__unnamed_1:
        /*00d2*/ 	.byte	0x61, 0x75, 0x74, 0x6f, 0x20, 0x63, 0x75, 0x74, 0x65, 0x3a, 0x3a, 0x61, 0x73, 0x5f, 0x70, 0x6f
        /* <DEDUP_REMOVED lines=24> */
        /*0262*/ 	.byte	0x5d, 0x00
	.type		__unnamed_2,@object
	.size		__unnamed_2,(.L_2 - __unnamed_2)
__unnamed_2:
        /* <DEDUP_REMOVED lines=42> */
        /*0504*/ 	.byte	0x3e, 0x3e, 0x3e, 0x3e, 0x5d, 0x00
.L_2:


//--------------------- .nv.shared._ZN7cutlass13device_kernelINS_4gemm6kernel13GemmUniversalIN4cute5tupleIJiiiiEEENS1_10collective13CollectiveMmaINS1_41MainloopSm100TmaUmmaWarpSpecializedSparseILi10ELi2ELi2ENS5_IJNS4_1CILi1EEENSA_ILi2EEESB_EEEEENS5_IJNSA_ILi128EEENSA_ILi64EEESF_EEEaNS5_IJNS4_6LayoutINS5_IJiNS5_IJSC_iEEEiEEENS5_IJlNS5_IJSB_SC_EEElEEEEENSI_INS5_IJNS5_IJSF_iEEESO_iEEENS5_IJNS5_IJSF_NSA_ILi16384EEEEEENS5_IJSB_lEEElEEEEEEEEaNS5_IJlSB_lEEENS4_8TiledMMAINS4_8MMA_AtomIJNS4_22SM100_MMA_S8_SS_SPARSEIaaiLi128ELi64ELNS4_4UMMA5MajorE0ELS11_0ELNS10_8SaturateE0EEEEEENSI_INS5_IJSB_SB_SB_EEENS5_IJNSA_ILi0EEES16_S16_EEEEENS5_IJNS4_10UnderscoreES19_S19_EEEEENS4_23SM90_TMA_LOAD_MULTICASTENS4_14ComposedLayoutINS4_7SwizzleILi2ELi4ELi3EEENS4_25smem_sparse_ptr_flag_bitsILi2ELi8EEENSI_INS5_IJNS5_IJSB_NSA_ILi8EEEEEENS5_IJSC_SG_EEEEEENS5_IJNS5_IJS16_SF_EEESL_EEEEEEEvNS4_8identityENS4_13SM90_TMA_LOADENS1D_INS1E_ILi3ELi4ELi3EEENS4_18smem_ptr_flag_bitsILi8EEENSI_INS5_IJS1I_SF_EEENS5_IJSF_SB_EEEEEEEvS1Q_EENS_8epilogue10collective18CollectiveEpilogueINS20_23Sm100TmaWarpSpecializedILi4ELi2ELi16ELb1ELb0EEEJSH_NS5_IJNSI_ISF_SB_EENSI_INSA_ILi16EEESB_EEEEEiNS5_IJSB_llEEEiS29_NS20_6fusion15FusionCallbacksIS24_NS2A_17LinearCombinationIiiiiLNS_15FloatRoundStyleE2EEESH_S28_JEEENS4_5SM1004TMEM4LOAD26SM100_TMEM_LOAD_32dp32b16xES1R_NS1D_INS1E_ILi2ELi5ELi2EEENS1T_ILi32EEENSI_INS5_IJNSA_ILi32EEENSA_ILi4EEEEEENS5_IJSB_S2M_EEEEEEENS4_39AutoVectorizingCopyWithAssumedAlignmentILi128EEENS4_14SM90_TMA_STOREES2R_S2T_S2T_EEEvvEEEEvNT_6ParamsE --------------------------
	.section	.nv.shared._ZN7cutlass13device_kernelINS_4gemm6kernel13GemmUniversalIN4cute5tupleIJiiiiEEENS1_10collective13CollectiveMmaINS1_41MainloopSm100TmaUmmaWarpSpecializedSparseILi10ELi2ELi2ENS5_IJNS4_1CILi1EEENSA_ILi2EEESB_EEEEENS5_IJNSA_ILi128EEENSA_ILi64EEESF_EEEaNS5_IJNS4_6LayoutINS5_IJiNS5_IJSC_iEEEiEEENS5_IJlNS5_IJSB_SC_EEElEEEEENSI_INS5_IJNS5_IJSF_iEEESO_iEEENS5_IJNS5_IJSF_NSA_ILi16384EEEEEENS5_IJSB_lEEElEEEEEEEEaNS5_IJlSB_lEEENS4_8TiledMMAINS4_8MMA_AtomIJNS4_22SM100_MMA_S8_SS_SPARSEIaaiLi128ELi64ELNS4_4UMMA5MajorE0ELS11_0ELNS10_8SaturateE0EEEEEENSI_INS5_IJSB_SB_SB_EEENS5_IJNSA_ILi0EEES16_S16_EEEEENS5_IJNS4_10UnderscoreES19_S19_EEEEENS4_23SM90_TMA_LOAD_MULTICASTENS4_14ComposedLayoutINS4_7SwizzleILi2ELi4ELi3EEENS4_25smem_sparse_ptr_flag_bitsILi2ELi8EEENSI_INS5_IJNS5_IJSB_NSA_ILi8EEEEEENS5_IJSC_SG_EEEEEENS5_IJNS5_IJS16_SF_EEESL_EEEEEEEvNS4_8identityENS4_13SM90_TMA_LOADENS1D_INS1E_ILi3ELi4ELi3EEENS4_18smem_ptr_flag_bitsILi8EEENSI_INS5_IJS1I_SF_EEENS5_IJSF_SB_EEEEEEEvS1Q_EENS_8epilogue10collective18CollectiveEpilogueINS20_23Sm100TmaWarpSpecializedILi4ELi2ELi16ELb1ELb0EEEJSH_NS5_IJNSI_ISF_SB_EENSI_INSA_ILi16EEESB_EEEEEiNS5_IJSB_llEEEiS29_NS20_6fusion15FusionCallbacksIS24_NS2A_17LinearCombinationIiiiiLNS_15FloatRoundStyleE2EEESH_S28_JEEENS4_5SM1004TMEM4LOAD26SM100_TMEM_LOAD_32dp32b16xES1R_NS1D_INS1E_ILi2ELi5ELi2EEENS1T_ILi32EEENSI_INS5_IJNSA_ILi32EEENSA_ILi4EEEEEENS5_IJSB_S2M_EEEEEEENS4_39AutoVectorizingCopyWithAssumedAlignmentILi128EEENS4_14SM90_TMA_STOREES2R_S2T_S2T_EEEvvEEEEvNT_6ParamsE,"aw",@nobits
	.sectionflags	@""
	.align	16
	.zero		1024


//--------------------- .nv.shared.reserved.0     --------------------------
	.section	.nv.shared.reserved.0,"aw",@nobits
	.weak		__nv_reservedSMEM_offset_0_alias
	.size		__nv_reservedSMEM_offset_0_alias, 0, 64
	.other		__nv_reservedSMEM_offset_0_alias,@"STO_CUDA_RESERVED_SHARED STV_DEFAULT"
__nv_reservedSMEM_offset_0_alias:
	.zero		0
.nv.shared.reserved.0:
	.zero		64
	.weak		__nv_reservedSMEM_tcgen05_partition
	.type		__nv_reservedSMEM_tcgen05_partition,@object
	.size		__nv_reservedSMEM_tcgen05_partition,(.L_0 - __nv_reservedSMEM_tcgen05_partition)
__nv_reservedSMEM_tcgen05_partition:
	.zero		32
.L_0:


//--------------------- .nv.global                --------------------------
	.section	.nv.global,"aw",@nobits
.nv.global:
	.type		_ZN39_INTERNAL_736b83d0_4_k_cu_1a26f26e_29684cute1_E,@object
	.size		_ZN39_INTERNAL_736b83d0_4_k_cu_1a26f26e_29684cute1_E,(_ZN39_INTERNAL_736b83d0_4_k_cu_1a26f26e_29684cuda3std3__45__cpo6cbeginE - _ZN39_INTERNAL_736b83d0_4_k_cu_1a26f26e_29684cute1_E)
_ZN39_INTERNAL_736b83d0_4_k_cu_1a26f26e_29684cute1_E:
	.zero		1
	.type		_ZN39_INTERNAL_736b83d0_4_k_cu_1a26f26e_29684cuda3std3__45__cpo6cbeginE,@object
	.size		_ZN39_INTERNAL_736b83d0_4_k_cu_1a26f26e_29684cuda3std3__45__cpo6cbeginE,(_ZN39_INTERNAL_736b83d0_4_k_cu_1a26f26e_29684cuda3std3__48in_placeE - _ZN39_INTERNAL_736b83d0_4_k_cu_1a26f26e_29684cuda3std3__45__cpo6cbeginE)
_ZN39_INTERNAL_736b83d0_4_k_cu_1a26f26e_29684cuda3std3__45__cpo6cbeginE:
	.zero		1
	.type		_ZN39_INTERNAL_736b83d0_4_k_cu_1a26f26e_29684cuda3std3__48in_placeE,@object
	.size		_ZN39_INTERNAL_736b83d0_4_k_cu_1a26f26e_29684cuda3std3__48in_placeE,(_ZN39_INTERNAL_736b83d0_4_k_cu_1a26f26e_29684cuda3std6ranges3__45__cpo9iter_moveE - _ZN39_INTERNAL_736b83d0_4_k_cu_1a26f26e_29684cuda3std3__48in_placeE)
_ZN39_INTERNAL_736b83d0_4_k_cu_1a26f26e_29684cuda3std3__48in_placeE:
	.zero		1
	.type		_ZN39_INTERNAL_736b83d0_4_k_cu_1a26f26e_29684cuda3std6ranges3__45__cpo9iter_moveE,@object
	.size		_ZN39_INTERNAL_736b83d0_4_k_cu_1a26f26e_29684cuda3std6ranges3__45__cpo9iter_moveE,(_ZN39_INTERNAL_736b83d0_4_k_cu_1a26f26e_29684cuda3std3__45__cpo5beginE - _ZN39_INTERNAL_736b83d0_4_k_cu_1a26f26e_29684cuda3std6ranges3__45__cpo9iter_moveE)
_ZN39_INTERNAL_736b83d0_4_k_cu_1a26f26e_29684cuda3std6ranges3__45__cpo9iter_moveE:
	.zero		1
	.type		_ZN39_INTERNAL_736b83d0_4_k_cu_1a26f26e_29684cuda3std3__45__cpo5beginE,@object
	.size		_ZN39_INTERNAL_736b83d0_4_k_cu_1a26f26e_29684cuda3std3__45__cpo5beginE,(_ZN39_INTERNAL_736b83d0_4_k_cu_1a26f26e_29684cuda3std3__441_GLOBAL__N__736b83d0_4_k_cu_1a26f26e_29686ignoreE - _ZN39_INTERNAL_736b83d0_4_k_cu_1a26f26e_29684cuda3std3__45__cpo5beginE)
_ZN39_INTERNAL_736b83d0_4_k_cu_1a26f26e_29684cuda3std3__45__cpo5beginE:
	.zero		1
	.type		_ZN39_INTERNAL_736b83d0_4_k_cu_1a26f26e_29684cuda3std3__441_GLOBAL__N__736b83d0_4_k_cu_1a26f26e_29686ignoreE,@object
	.size		_ZN39_INTERNAL_736b83d0_4_k_cu_1a26f26e_29684cuda3std3__441_GLOBAL__N__736b83d0_4_k_cu_1a26f26e_29686ignoreE,(_ZN39_INTERNAL_736b83d0_4_k_cu_1a26f26e_29684cute7productE - _ZN39_INTERNAL_736b83d0_4_k_cu_1a26f26e_29684cuda3std3__441_GLOBAL__N__736b83d0_4_k_cu_1a26f26e_29686ignoreE)
_ZN39_INTERNAL_736b83d0_4_k_cu_1a26f26e_29684cuda3std3__441_GLOBAL__N__736b83d0_4_k_cu_1a26f26e_29686ignoreE:
	.zero		1
	.type		_ZN39_INTERNAL_736b83d0_4_k_cu_1a26f26e_29684cute7productE,@object
	.size		_ZN39_INTERNAL_736b83d0_4_k_cu_1a26f26e_29684cute7productE,(_ZN39_INTERNAL_736b83d0_4_k_cu_1a26f26e_29684cuda3std3__45__cpo3endE - _ZN39_INTERNAL_736b83d0_4_k_cu_1a26f26e_29684cute7productE)
_ZN39_INTERNAL_736b83d0_4_k_cu_1a26f26e_29684cute7productE:
	.zero		1
	.type		_ZN39_INTERNAL_736b83d0_4_k_cu_1a26f26e_29684cuda3std3__45__cpo3endE,@object
	.size		_ZN39_INTERNAL_736b83d0_4_k_cu_1a26f26e_29684cuda3std3__45__cpo3endE,(_ZN39_INTERNAL_736b83d0_4_k_cu_1a26f26e_29684cuda3std3__419piecewise_constructE - _ZN39_INTERNAL_736b83d0_4_k_cu_1a26f26e_29684cuda3std3__45__cpo3endE)
_ZN39_INTERNAL_736b83d0_4_k_cu_1a26f26e_29684cuda3std3__45__cpo3endE:
	.zero		1
	.type		_ZN39_INTERNAL_736b83d0_4_k_cu_1a26f26e_29684cuda3std3__419piecewise_constructE,@object
	.size		_ZN39_INTERNAL_736b83d0_4_k_cu_1a26f26e_29684cuda3std3__419piecewise_constructE,(_ZN39_INTERNAL_736b83d0_4_k_cu_1a26f26e_29684cuda3std3__45__cpo4cendE - _ZN39_INTERNAL_736b83d0_4_k_cu_1a26f26e_29684cuda3std3__419piecewise_constructE)
_ZN39_INTERNAL_736b83d0_4_k_cu_1a26f26e_29684cuda3std3__419piecewise_constructE:
	.zero		1
	.type		_ZN39_INTERNAL_736b83d0_4_k_cu_1a26f26e_29684cuda3std3__45__cpo4cendE,@object
	.size		_ZN39_INTERNAL_736b83d0_4_k_cu_1a26f26e_29684cuda3std3__45__cpo4cendE,(_ZN39_INTERNAL_736b83d0_4_k_cu_1a26f26e_29684cuda3std6ranges3__45__cpo4swapE - _ZN39_INTERNAL_736b83d0_4_k_cu_1a26f26e_29684cuda3std3__45__cpo4cendE)
_ZN39_INTERNAL_736b83d0_4_k_cu_1a26f26e_29684cuda3std3__45__cpo4cendE:
	.zero		1
	.type		_ZN39_INTERNAL_736b83d0_4_k_cu_1a26f26e_29684cuda3std6ranges3__45__cpo4swapE,@object
	.size		_ZN39_INTERNAL_736b83d0_4_k_cu_1a26f26e_29684cuda3std6ranges3__45__cpo4swapE,(.L_10 - _ZN39_INTERNAL_736b83d0_4_k_cu_1a26f26e_29684cuda3std6ranges3__45__cpo4swapE)
_ZN39_INTERNAL_736b83d0_4_k_cu_1a26f26e_29684cuda3std6ranges3__45__cpo4swapE:
	.zero		1
.L_10:


//--------------------- .nv.constant0._ZN7cutlass13device_kernelINS_4gemm6kernel13GemmUniversalIN4cute5tupleIJiiiiEEENS1_10collective13CollectiveMmaINS1_41MainloopSm100TmaUmmaWarpSpecializedSparseILi10ELi2ELi2ENS5_IJNS4_1CILi1EEENSA_ILi2EEESB_EEEEENS5_IJNSA_ILi128EEENSA_ILi64EEESF_EEEaNS5_IJNS4_6LayoutINS5_IJiNS5_IJSC_iEEEiEEENS5_IJlNS5_IJSB_SC_EEElEEEEENSI_INS5_IJNS5_IJSF_iEEESO_iEEENS5_IJNS5_IJSF_NSA_ILi16384EEEEEENS5_IJSB_lEEElEEEEEEEEaNS5_IJlSB_lEEENS4_8TiledMMAINS4_8MMA_AtomIJNS4_22SM100_MMA_S8_SS_SPARSEIaaiLi128ELi64ELNS4_4UMMA5MajorE0ELS11_0ELNS10_8SaturateE0EEEEEENSI_INS5_IJSB_SB_SB_EEENS5_IJNSA_ILi0EEES16_S16_EEEEENS5_IJNS4_10UnderscoreES19_S19_EEEEENS4_23SM90_TMA_LOAD_MULTICASTENS4_14ComposedLayoutINS4_7SwizzleILi2ELi4ELi3EEENS4_25smem_sparse_ptr_flag_bitsILi2ELi8EEENSI_INS5_IJNS5_IJSB_NSA_ILi8EEEEEENS5_IJSC_SG_EEEEEENS5_IJNS5_IJS16_SF_EEESL_EEEEEEEvNS4_8identityENS4_13SM90_TMA_LOADENS1D_INS1E_ILi3ELi4ELi3EEENS4_18smem_ptr_flag_bitsILi8EEENSI_INS5_IJS1I_SF_EEENS5_IJSF_SB_EEEEEEEvS1Q_EENS_8epilogue10collective18CollectiveEpilogueINS20_23Sm100TmaWarpSpecializedILi4ELi2ELi16ELb1ELb0EEEJSH_NS5_IJNSI_ISF_SB_EENSI_INSA_ILi16EEESB_EEEEEiNS5_IJSB_llEEEiS29_NS20_6fusion15FusionCallbacksIS24_NS2A_17LinearCombinationIiiiiLNS_15FloatRoundStyleE2EEESH_S28_JEEENS4_5SM1004TMEM4LOAD26SM100_TMEM_LOAD_32dp32b16xES1R_NS1D_INS1E_ILi2ELi5ELi2EEENS1T_ILi32EEENSI_INS5_IJNSA_ILi32EEENSA_ILi4EEEEEENS5_IJSB_S2M_EEEEEEENS4_39AutoVectorizingCopyWithAssumedAlignmentILi128EEENS4_14SM90_TMA_STOREES2R_S2T_S2T_EEEvvEEEEvNT_6ParamsE --------------------------
	.section	.nv.constant0._ZN7cutlass13device_kernelINS_4gemm6kernel13GemmUniversalIN4cute5tupleIJiiiiEEENS1_10collective13CollectiveMmaINS1_41MainloopSm100TmaUmmaWarpSpecializedSparseILi10ELi2ELi2ENS5_IJNS4_1CILi1EEENSA_ILi2EEESB_EEEEENS5_IJNSA_ILi128EEENSA_ILi64EEESF_EEEaNS5_IJNS4_6LayoutINS5_IJiNS5_IJSC_iEEEiEEENS5_IJlNS5_IJSB_SC_EEElEEEEENSI_INS5_IJNS5_IJSF_iEEESO_iEEENS5_IJNS5_IJSF_NSA_ILi16384EEEEEENS5_IJSB_lEEElEEEEEEEEaNS5_IJlSB_lEEENS4_8TiledMMAINS4_8MMA_AtomIJNS4_22SM100_MMA_S8_SS_SPARSEIaaiLi128ELi64ELNS4_4UMMA5MajorE0ELS11_0ELNS10_8SaturateE0EEEEEENSI_INS5_IJSB_SB_SB_EEENS5_IJNSA_ILi0EEES16_S16_EEEEENS5_IJNS4_10UnderscoreES19_S19_EEEEENS4_23SM90_TMA_LOAD_MULTICASTENS4_14ComposedLayoutINS4_7SwizzleILi2ELi4ELi3EEENS4_25smem_sparse_ptr_flag_bitsILi2ELi8EEENSI_INS5_IJNS5_IJSB_NSA_ILi8EEEEEENS5_IJSC_SG_EEEEEENS5_IJNS5_IJS16_SF_EEESL_EEEEEEEvNS4_8identityENS4_13SM90_TMA_LOADENS1D_INS1E_ILi3ELi4ELi3EEENS4_18smem_ptr_flag_bitsILi8EEENSI_INS5_IJS1I_SF_EEENS5_IJSF_SB_EEEEEEEvS1Q_EENS_8epilogue10collective18CollectiveEpilogueINS20_23Sm100TmaWarpSpecializedILi4ELi2ELi16ELb1ELb0EEEJSH_NS5_IJNSI_ISF_SB_EENSI_INSA_ILi16EEESB_EEEEEiNS5_IJSB_llEEEiS29_NS20_6fusion15FusionCallbacksIS24_NS2A_17LinearCombinationIiiiiLNS_15FloatRoundStyleE2EEESH_S28_JEEENS4_5SM1004TMEM4LOAD26SM100_TMEM_LOAD_32dp32b16xES1R_NS1D_INS1E_ILi2ELi5ELi2EEENS1T_ILi32EEENSI_INS5_IJNSA_ILi32EEENSA_ILi4EEEEEENS5_IJSB_S2M_EEEEEEENS4_39AutoVectorizingCopyWithAssumedAlignmentILi128EEENS4_14SM90_TMA_STOREES2R_S2T_S2T_EEEvvEEEEvNT_6ParamsE,"a",@progbits
	.sectionflags	@""
	.align	4
.nv.constant0._ZN7cutlass13device_kernelINS_4gemm6kernel13GemmUniversalIN4cute5tupleIJiiiiEEENS1_10collective13CollectiveMmaINS1_41MainloopSm100TmaUmmaWarpSpecializedSparseILi10ELi2ELi2ENS5_IJNS4_1CILi1EEENSA_ILi2EEESB_EEEEENS5_IJNSA_ILi128EEENSA_ILi64EEESF_EEEaNS5_IJNS4_6LayoutINS5_IJiNS5_IJSC_iEEEiEEENS5_IJlNS5_IJSB_SC_EEElEEEEENSI_INS5_IJNS5_IJSF_iEEESO_iEEENS5_IJNS5_IJSF_NSA_ILi16384EEEEEENS5_IJSB_lEEElEEEEEEEEaNS5_IJlSB_lEEENS4_8TiledMMAINS4_8MMA_AtomIJNS4_22SM100_MMA_S8_SS_SPARSEIaaiLi128ELi64ELNS4_4UMMA5MajorE0ELS11_0ELNS10_8SaturateE0EEEEEENSI_INS5_IJSB_SB_SB_EEENS5_IJNSA_ILi0EEES16_S16_EEEEENS5_IJNS4_10UnderscoreES19_S19_EEEEENS4_23SM90_TMA_LOAD_MULTICASTENS4_14ComposedLayoutINS4_7SwizzleILi2ELi4ELi3EEENS4_25smem_sparse_ptr_flag_bitsILi2ELi8EEENSI_INS5_IJNS5_IJSB_NSA_ILi8EEEEEENS5_IJSC_SG_EEEEEENS5_IJNS5_IJS16_SF_EEESL_EEEEEEEvNS4_8identityENS4_13SM90_TMA_LOADENS1D_INS1E_ILi3ELi4ELi3EEENS4_18smem_ptr_flag_bitsILi8EEENSI_INS5_IJS1I_SF_EEENS5_IJSF_SB_EEEEEEEvS1Q_EENS_8epilogue10collective18CollectiveEpilogueINS20_23Sm100TmaWarpSpecializedILi4ELi2ELi16ELb1ELb0EEEJSH_NS5_IJNSI_ISF_SB_EENSI_INSA_ILi16EEESB_EEEEEiNS5_IJSB_llEEEiS29_NS20_6fusion15FusionCallbacksIS24_NS2A_17LinearCombinationIiiiiLNS_15FloatRoundStyleE2EEESH_S28_JEEENS4_5SM1004TMEM4LOAD26SM100_TMEM_LOAD_32dp32b16xES1R_NS1D_INS1E_ILi2ELi5ELi2EEENS1T_ILi32EEENSI_INS5_IJNSA_ILi32EEENSA_ILi4EEEEEENS5_IJSB_S2M_EEEEEEENS4_39AutoVectorizingCopyWithAssumedAlignmentILi128EEENS4_14SM90_TMA_STOREES2R_S2T_S2T_EEEvvEEEEvNT_6ParamsE:
	.zero		3456


//--------------------- SYMBOLS --------------------------

	.type		.nv.reservedSmem.offset0,@object
	.size		.nv.reservedSmem.offset0,0x4
	.type		.nv.reservedSmem.cap,@object
	.size		.nv.reservedSmem.cap,0x4
	.type		__assertfail,@function
